// auto-generated by cutlass_sweep.gemm — config: {"arch": "sm_100", "cluster_m": 1, "cluster_n": 1, "dtype": "tf32", "stages": 4, "tile_k": 32, "tile_m": 128, "tile_n": 128}
#include "cutlass/cutlass.h"
#include "cutlass/gemm/collective/collective_builder.hpp"
#include "cutlass/gemm/device/gemm_universal_adapter.h"
#include "cutlass/gemm/kernel/gemm_universal.hpp"
#include "cutlass/epilogue/collective/collective_builder.hpp"

using ElemA = cutlass::tfloat32_t;
using ElemB = cutlass::tfloat32_t;
using ElemCD = cutlass::tfloat32_t;
using Acc  = float;
using TileShape    = cute::Shape<cute::_128, cute::_128, cute::_32>;
using ClusterShape = cute::Shape<cute::_1, cute::_1, cute::_1>;

using CollectiveEpilogue = typename cutlass::epilogue::collective::CollectiveBuilder<
    cutlass::arch::Sm100, cutlass::arch::OpClassTensorOp,
    TileShape, ClusterShape,
    cutlass::epilogue::collective::EpilogueTileAuto,
    Acc, Acc,
    ElemCD, cutlass::layout::RowMajor, 128 / cutlass::sizeof_bits<ElemCD>::value,
    ElemCD, cutlass::layout::RowMajor, 128 / cutlass::sizeof_bits<ElemCD>::value,
    cutlass::epilogue::collective::EpilogueScheduleAuto
  >::CollectiveOp;

using CollectiveMainloop = typename cutlass::gemm::collective::CollectiveBuilder<
    cutlass::arch::Sm100, cutlass::arch::OpClassTensorOp,
    ElemA, cutlass::layout::RowMajor, 128 / cutlass::sizeof_bits<ElemA>::value,
    ElemB, cutlass::layout::ColumnMajor, 128 / cutlass::sizeof_bits<ElemB>::value,
    Acc,
    TileShape, ClusterShape,
    cutlass::gemm::collective::StageCount<4>,
    cutlass::gemm::collective::KernelScheduleAuto
  >::CollectiveOp;

using GemmKernel = cutlass::gemm::kernel::GemmUniversal<
    cute::Shape<int,int,int,int>,
    CollectiveMainloop,
    CollectiveEpilogue
>;
using Gemm = cutlass::gemm::device::GemmUniversalAdapter<GemmKernel>;

// Force the device kernel symbol into the cubin without needing a host main.
auto* _anchor = &cutlass::device_kernel<GemmKernel>;


// ===== COMPILED SASS (sm_100a) =====

	.target	sm_100a

	.elftype	@"ET_EXEC"


//--------------------- .note.nv.tkinfo           --------------------------
	.section	.note.nv.tkinfo,"",@"SHT_NOTE"
	.sectionflags	@"SHF_NOTE_NV_TKINFO"
	.tkinfo
        /*0018*/ 	.word	0x00000002
        /*0030*/ 	.string	""
        /*0030*/ 	.string	"ptxas"
        /*0030*/ 	.string	"Cuda compilation tools, release 13.0, V13.0.88"
        /*0030*/ 	.string	"Build cuda_13.0.r13.0/compiler.36424714_0"
        /*0030*/ 	.string	"-arch sm_100a -m 64 "



//--------------------- .note.nv.cuinfo           --------------------------
	.section	.note.nv.cuinfo,"",@"SHT_NOTE"
	.sectionflags	@"SHF_NOTE_NV_CUINFO"
        /*0018*/ 	.short	0x0002
        /*001a*/ 	.short	0x0064
        /*001c*/ 	.short	0x0082
	.zero		2


//--------------------- .nv.info                  --------------------------
	.section	.nv.info,"",@"SHT_CUDA_INFO"
	.align	4


	//----- nvinfo : EIATTR_REGCOUNT
	.align		4
        /*0000*/ 	.byte	0x04, 0x2f
        /*0002*/ 	.short	(.L_19 - .L_18)
	.align		4
.L_18:
        /*0004*/ 	.word	index@(_ZN7cutlass13device_kernelINS_4gemm6kernel13GemmUniversalIN4cute5tupleIJiiiiEEENS1_10collective13CollectiveMmaINS1_35MainloopSm100TmaUmmaWarpSpecializedILi4ELi2ELi4ENS5_IJNS4_1CILi1EEESB_SB_EEEEENS5_IJNSA_ILi128EEESE_NSA_ILi32EEEEEENS_10tfloat32_tENS5_IJlSB_lEEESH_SI_NS4_8TiledMMAINS4_8MMA_AtomIJNS4_17SM100_MMA_TF32_SSISH_SH_fLi128ELi128ELNS4_4UMMA5MajorE0ELSN_0ELNSM_7ScaleInE0ELSO_0EEEEEENS4_6LayoutISC_NS5_IJNSA_ILi0EEESS_SS_EEEEENS5_IJNS4_10UnderscoreESV_SV_EEEEENS4_13SM90_TMA_LOADENS4_14ComposedLayoutINS4_7SwizzleILi3ELi4ELi3EEENS4_18smem_ptr_flag_bitsILi32EEENSR_INS5_IJNSA_ILi8EEESF_EEENS5_IJSF_SB_EEEEEEEvNS4_8identityESY_S18_vS19_EENS_8epilogue10collective18CollectiveEpilogueINS1B_23Sm100TmaWarpSpecializedILi4ELi2ELi16ELb1ELb0EEEJSG_NS5_IJNSR_ISE_SB_EENSR_INSA_ILi16EEESB_EEEEESH_SI_SH_SI_NS1B_6fusion15FusionCallbacksIS1F_NS1K_17LinearCombinationISH_fSH_fLNS_15FloatRoundStyleE2EEESG_S1J_JEEENS4_5SM1004TMEM4LOAD26SM100_TMEM_LOAD_32dp32b16xESY_NSZ_INS10_ILi2ELi4ELi3EEES13_NSR_INS5_IJS14_S1H_EEENS5_IJS1H_SB_EEEEEEENS4_39AutoVectorizingCopyWithAssumedAlignmentILi128EEENS4_14SM90_TMA_STOREES1Y_S20_S20_EEEvvEEEEvNT_6ParamsE)
        /*0008*/ 	.word	0x00000060


	//----- nvinfo : EIATTR_FRAME_SIZE
	.align		4
.L_19:
        /*000c*/ 	.byte	0x04, 0x11
        /*000e*/ 	.short	(.L_21 - .L_20)
	.align		4
.L_20:
        /*0010*/ 	.word	index@($__internal_2_$__cuda_sm10x_tcgen05_guardrail_trap_unallocated_columns_being_dealloced)
        /*0014*/ 	.word	0x00000000


	//----- nvinfo : EIATTR_FRAME_SIZE
	.align		4
.L_21:
        /*0018*/ 	.byte	0x04, 0x11
        /*001a*/ 	.short	(.L_23 - .L_22)
	.align		4
.L_22:
        /*001c*/ 	.word	index@($__internal_1_$__cuda_sm10x_tcgen05_guardrail_trap_phase_invalid_during_alloc)
        /*0020*/ 	.word	0x00000000


	//----- nvinfo : EIATTR_FRAME_SIZE
	.align		4
.L_23:
        /*0024*/ 	.byte	0x04, 0x11
        /*0026*/ 	.short	(.L_25 - .L_24)
	.align		4
.L_24:
        /*0028*/ 	.word	index@($__internal_0_$__cuda_sm10x_tcgen05_guardrail_trap_col_being_dealloced_not_returned_by_alloc)
        /*002c*/ 	.word	0x00000000


	//----- nvinfo : EIATTR_FRAME_SIZE
	.align		4
.L_25:
        /*0030*/ 	.byte	0x04, 0x11
        /*0032*/ 	.short	(.L_27 - .L_26)
	.align		4
.L_26:
        /*0034*/ 	.word	index@(_ZN7cutlass13device_kernelINS_4gemm6kernel13GemmUniversalIN4cute5tupleIJiiiiEEENS1_10collective13CollectiveMmaINS1_35MainloopSm100TmaUmmaWarpSpecializedILi4ELi2ELi4ENS5_IJNS4_1CILi1EEESB_SB_EEEEENS5_IJNSA_ILi128EEESE_NSA_ILi32EEEEEENS_10tfloat32_tENS5_IJlSB_lEEESH_SI_NS4_8TiledMMAINS4_8MMA_AtomIJNS4_17SM100_MMA_TF32_SSISH_SH_fLi128ELi128ELNS4_4UMMA5MajorE0ELSN_0ELNSM_7ScaleInE0ELSO_0EEEEEENS4_6LayoutISC_NS5_IJNSA_ILi0EEESS_SS_EEEEENS5_IJNS4_10UnderscoreESV_SV_EEEEENS4_13SM90_TMA_LOADENS4_14ComposedLayoutINS4_7SwizzleILi3ELi4ELi3EEENS4_18smem_ptr_flag_bitsILi32EEENSR_INS5_IJNSA_ILi8EEESF_EEENS5_IJSF_SB_EEEEEEEvNS4_8identityESY_S18_vS19_EENS_8epilogue10collective18CollectiveEpilogueINS1B_23Sm100TmaWarpSpecializedILi4ELi2ELi16ELb1ELb0EEEJSG_NS5_IJNSR_ISE_SB_EENSR_INSA_ILi16EEESB_EEEEESH_SI_SH_SI_NS1B_6fusion15FusionCallbacksIS1F_NS1K_17LinearCombinationISH_fSH_fLNS_15FloatRoundStyleE2EEESG_S1J_JEEENS4_5SM1004TMEM4LOAD26SM100_TMEM_LOAD_32dp32b16xESY_NSZ_INS10_ILi2ELi4ELi3EEES13_NSR_INS5_IJS14_S1H_EEENS5_IJS1H_SB_EEEEEEENS4_39AutoVectorizingCopyWithAssumedAlignmentILi128EEENS4_14SM90_TMA_STOREES1Y_S20_S20_EEEvvEEEEvNT_6ParamsE)
        /*0038*/ 	.word	0x00000000


	//----- nvinfo : EIATTR_MIN_STACK_SIZE
	.align		4
.L_27:
        /*003c*/ 	.byte	0x04, 0x12
        /*003e*/ 	.short	(.L_29 - .L_28)
	.align		4
.L_28:
        /*0040*/ 	.word	index@(_ZN7cutlass13device_kernelINS_4gemm6kernel13GemmUniversalIN4cute5tupleIJiiiiEEENS1_10collective13CollectiveMmaINS1_35MainloopSm100TmaUmmaWarpSpecializedILi4ELi2ELi4ENS5_IJNS4_1CILi1EEESB_SB_EEEEENS5_IJNSA_ILi128EEESE_NSA_ILi32EEEEEENS_10tfloat32_tENS5_IJlSB_lEEESH_SI_NS4_8TiledMMAINS4_8MMA_AtomIJNS4_17SM100_MMA_TF32_SSISH_SH_fLi128ELi128ELNS4_4UMMA5MajorE0ELSN_0ELNSM_7ScaleInE0ELSO_0EEEEEENS4_6LayoutISC_NS5_IJNSA_ILi0EEESS_SS_EEEEENS5_IJNS4_10UnderscoreESV_SV_EEEEENS4_13SM90_TMA_LOADENS4_14ComposedLayoutINS4_7SwizzleILi3ELi4ELi3EEENS4_18smem_ptr_flag_bitsILi32EEENSR_INS5_IJNSA_ILi8EEESF_EEENS5_IJSF_SB_EEEEEEEvNS4_8identityESY_S18_vS19_EENS_8epilogue10collective18CollectiveEpilogueINS1B_23Sm100TmaWarpSpecializedILi4ELi2ELi16ELb1ELb0EEEJSG_NS5_IJNSR_ISE_SB_EENSR_INSA_ILi16EEESB_EEEEESH_SI_SH_SI_NS1B_6fusion15FusionCallbacksIS1F_NS1K_17LinearCombinationISH_fSH_fLNS_15FloatRoundStyleE2EEESG_S1J_JEEENS4_5SM1004TMEM4LOAD26SM100_TMEM_LOAD_32dp32b16xESY_NSZ_INS10_ILi2ELi4ELi3EEES13_NSR_INS5_IJS14_S1H_EEENS5_IJS1H_SB_EEEEEEENS4_39AutoVectorizingCopyWithAssumedAlignmentILi128EEENS4_14SM90_TMA_STOREES1Y_S20_S20_EEEvvEEEEvNT_6ParamsE)
        /*0044*/ 	.word	0x00000000
.L_29:


//--------------------- .nv.compat                --------------------------
	.section	.nv.compat,"",@"SHT_CUDA_COMPAT_INFO"
	.align	4
        /*0000*/ 	.byte	0x02, 0x09, 0x01, 0x00, 0x02, 0x02, 0x02, 0x00, 0x02, 0x05, 0x05, 0x00, 0x03, 0x07, 0x01, 0x01
        /*0010*/ 	.byte	0x02, 0x03, 0x01, 0x00, 0x02, 0x06, 0x01, 0x00, 0x04, 0x0b, 0x08, 0x00, 0x09, 0x00, 0x00, 0x00
        /*0020*/ 	.byte	0x00, 0x00, 0x00, 0x00


//--------------------- .nv.info._ZN7cutlass13device_kernelINS_4gemm6kernel13GemmUniversalIN4cute5tupleIJiiiiEEENS1_10collective13CollectiveMmaINS1_35MainloopSm100TmaUmmaWarpSpecializedILi4ELi2ELi4ENS5_IJNS4_1CILi1EEESB_SB_EEEEENS5_IJNSA_ILi128EEESE_NSA_ILi32EEEEEENS_10tfloat32_tENS5_IJlSB_lEEESH_SI_NS4_8TiledMMAINS4_8MMA_AtomIJNS4_17SM100_MMA_TF32_SSISH_SH_fLi128ELi128ELNS4_4UMMA5MajorE0ELSN_0ELNSM_7ScaleInE0ELSO_0EEEEEENS4_6LayoutISC_NS5_IJNSA_ILi0EEESS_SS_EEEEENS5_IJNS4_10UnderscoreESV_SV_EEEEENS4_13SM90_TMA_LOADENS4_14ComposedLayoutINS4_7SwizzleILi3ELi4ELi3EEENS4_18smem_ptr_flag_bitsILi32EEENSR_INS5_IJNSA_ILi8EEESF_EEENS5_IJSF_SB_EEEEEEEvNS4_8identityESY_S18_vS19_EENS_8epilogue10collective18CollectiveEpilogueINS1B_23Sm100TmaWarpSpecializedILi4ELi2ELi16ELb1ELb0EEEJSG_NS5_IJNSR_ISE_SB_EENSR_INSA_ILi16EEESB_EEEEESH_SI_SH_SI_NS1B_6fusion15FusionCallbacksIS1F_NS1K_17LinearCombinationISH_fSH_fLNS_15FloatRoundStyleE2EEESG_S1J_JEEENS4_5SM1004TMEM4LOAD26SM100_TMEM_LOAD_32dp32b16xESY_NSZ_INS10_ILi2ELi4ELi3EEES13_NSR_INS5_IJS14_S1H_EEENS5_IJS1H_SB_EEEEEEENS4_39AutoVectorizingCopyWithAssumedAlignmentILi128EEENS4_14SM90_TMA_STOREES1Y_S20_S20_EEEvvEEEEvNT_6ParamsE --------------------------
	.section	.nv.info._ZN7cutlass13device_kernelINS_4gemm6kernel13GemmUniversalIN4cute5tupleIJiiiiEEENS1_10collective13CollectiveMmaINS1_35MainloopSm100TmaUmmaWarpSpecializedILi4ELi2ELi4ENS5_IJNS4_1CILi1EEESB_SB_EEEEENS5_IJNSA_ILi128EEESE_NSA_ILi32EEEEEENS_10tfloat32_tENS5_IJlSB_lEEESH_SI_NS4_8TiledMMAINS4_8MMA_AtomIJNS4_17SM100_MMA_TF32_SSISH_SH_fLi128ELi128ELNS4_4UMMA5MajorE0ELSN_0ELNSM_7ScaleInE0ELSO_0EEEEEENS4_6LayoutISC_NS5_IJNSA_ILi0EEESS_SS_EEEEENS5_IJNS4_10UnderscoreESV_SV_EEEEENS4_13SM90_TMA_LOADENS4_14ComposedLayoutINS4_7SwizzleILi3ELi4ELi3EEENS4_18smem_ptr_flag_bitsILi32EEENSR_INS5_IJNSA_ILi8EEESF_EEENS5_IJSF_SB_EEEEEEEvNS4_8identityESY_S18_vS19_EENS_8epilogue10collective18CollectiveEpilogueINS1B_23Sm100TmaWarpSpecializedILi4ELi2ELi16ELb1ELb0EEEJSG_NS5_IJNSR_ISE_SB_EENSR_INSA_ILi16EEESB_EEEEESH_SI_SH_SI_NS1B_6fusion15FusionCallbacksIS1F_NS1K_17LinearCombinationISH_fSH_fLNS_15FloatRoundStyleE2EEESG_S1J_JEEENS4_5SM1004TMEM4LOAD26SM100_TMEM_LOAD_32dp32b16xESY_NSZ_INS10_ILi2ELi4ELi3EEES13_NSR_INS5_IJS14_S1H_EEENS5_IJS1H_SB_EEEEEEENS4_39AutoVectorizingCopyWithAssumedAlignmentILi128EEENS4_14SM90_TMA_STOREES1Y_S20_S20_EEEvvEEEEvNT_6ParamsE,"",@"SHT_CUDA_INFO"
	.sectionflags	@""
	.align	4


	//----- nvinfo : EIATTR_CUDA_API_VERSION
	.align		4
        /*0000*/ 	.byte	0x04, 0x37
        /*0002*/ 	.short	(.L_31 - .L_30)
.L_30:
        /*0004*/ 	.word	0x00000082


	//----- nvinfo : EIATTR_KPARAM_INFO
	.align		4
.L_31:
        /*0008*/ 	.byte	0x04, 0x17
        /*000a*/ 	.short	(.L_33 - .L_32)
.L_32:
        /*000c*/ 	.word	0x00000000
        /*0010*/ 	.short	0x0000
        /*0012*/ 	.short	0x0000
        /*0014*/ 	.byte	0x00, 0xf0, 0x01, 0x20


	//----- nvinfo : EIATTR_AT_ENTRY_FRAGMENTS
	.align		4
.L_33:
        /*0018*/ 	.byte	0x04, 0x4f
        /*001a*/ 	.short	(.L_35 - .L_34)


	//   ....[0]....
.L_34:
        /*001c*/ 	.word	0x00000006


	//----- nvinfo : EIATTR_RESERVED_SMEM_USED
	.align		4
.L_35:
        /*0020*/ 	.byte	0x01, 0x41
	.zero		2


	//----- nvinfo : EIATTR_SPARSE_MMA_MASK
	.align		4
        /*0024*/ 	.byte	0x03, 0x50
        /*0026*/ 	.short	0x0000


	//----- nvinfo : EIATTR_TCGEN05_1CTA_USED
	.align		4
        /*0028*/ 	.byte	0x01, 0x51
	.zero		2


	//----- nvinfo : EIATTR_MAXREG_COUNT
	.align		4
        /*002c*/ 	.byte	0x03, 0x1b
        /*002e*/ 	.short	0x00ff


	//----- nvinfo : EIATTR_NUM_BARRIERS
	.align		4
        /*0030*/ 	.byte	0x02, 0x4c
        /*0032*/ 	.byte	0x07
	.zero		1


	//----- nvinfo : EIATTR_EXTERNS
	.align		4
        /*0034*/ 	.byte	0x04, 0x0f
        /*0036*/ 	.short	(.L_37 - .L_36)


	//   ....[0]....
	.align		4
.L_36:
        /*0038*/ 	.word	index@(__assertfail)


	//----- nvinfo : EIATTR_MERCURY_ISA_VERSION
	.align		4
.L_37:
        /*003c*/ 	.byte	0x03, 0x5f
        /*003e*/ 	.short	0x0101


	//----- nvinfo : EIATTR_INT_WARP_WIDE_INSTR_OFFSETS
	.align		4
        /*0040*/ 	.byte	0x04, 0x31
        /*0042*/ 	.short	(.L_39 - .L_38)


	//   ....[0]....
.L_38:
        /*0044*/ 	.word	0x00001dd0


	//   ....[1]....
        /*0048*/ 	.word	0x00003820


	//   ....[2]....
        /*004c*/ 	.word	0x00003840


	//   ....[3]....
        /*0050*/ 	.word	0x00003870


	//   ....[4]....
        /*0054*/ 	.word	0x000041a0


	//   ....[5]....
        /*0058*/ 	.word	0x00004210


	//   ....[6]....
        /*005c*/ 	.word	0x00004300


	//   ....[7]....
        /*0060*/ 	.word	0x00004380


	//   ....[8]....
        /*0064*/ 	.word	0x00004470


	//   ....[9]....
        /*0068*/ 	.word	0x000044f0


	//   ....[10]....
        /*006c*/ 	.word	0x000045f0


	//   ....[11]....
        /*0070*/ 	.word	0x00004680


	//   ....[12]....
        /*0074*/ 	.word	0x00004780


	//   ....[13]....
        /*0078*/ 	.word	0x00004860


	//   ....[14]....
        /*007c*/ 	.word	0x00004900


	//   ....[15]....
        /*0080*/ 	.word	0x000049f0


	//   ....[16]....
        /*0084*/ 	.word	0x00004a90


	//   ....[17]....
        /*0088*/ 	.word	0x00004ba0


	//   ....[18]....
        /*008c*/ 	.word	0x00004d00


	//   ....[19]....
        /*0090*/ 	.word	0x00004e50


	//----- nvinfo : EIATTR_COOP_GROUP_MASK_REGIDS
	.align		4
.L_39:
        /*0094*/ 	.byte	0x04, 0x29
        /*0096*/ 	.short	(.L_41 - .L_40)


	//   ....[0]....
.L_40:
        /*0098*/ 	.word	0xffffffff


	//   ....[1]....
        /*009c*/ 	.word	0xffffffff


	//   ....[2]....
        /*00a0*/ 	.word	0xffffffff


	//   ....[3]....
        /*00a4*/ 	.word	0xffffffff


	//   ....[4]....
        /*00a8*/ 	.word	0xffffffff


	//   ....[5]....
        /*00ac*/ 	.word	0xffffffff


	//   ....[6]....
        /*00b0*/ 	.word	0xffffffff


	//   ....[7]....
        /*00b4*/ 	.word	0xffffffff


	//   ....[8]....
        /*00b8*/ 	.word	0xffffffff


	//   ....[9]....
        /*00bc*/ 	.word	0xffffffff


	//   ....[10]....
        /*00c0*/ 	.word	0xffffffff


	//   ....[11]....
        /*00c4*/ 	.word	0xffffffff


	//   ....[12]....
        /*00c8*/ 	.word	0xffffffff


	//----- nvinfo : EIATTR_COOP_GROUP_INSTR_OFFSETS
	.align		4
.L_41:
        /*00cc*/ 	.byte	0x04, 0x28
        /*00ce*/ 	.short	(.L_43 - .L_42)


	//   ....[0]....
.L_42:
        /*00d0*/ 	.word	0x00000090


	//   ....[1]....
        /*00d4*/ 	.word	0x000004d0


	//   ....[2]....
        /*00d8*/ 	.word	0x00000640


	//   ....[3]....
        /*00dc*/ 	.word	0x000007e0


	//   ....[4]....
        /*00e0*/ 	.word	0x000008e0


	//   ....[5]....
        /*00e4*/ 	.word	0x00000a50


	//   ....[6]....
        /*00e8*/ 	.word	0x00000bf0


	//   ....[7]....
        /*00ec*/ 	.word	0x00001cb0


	//   ....[8]....
        /*00f0*/ 	.word	0x00002a90


	//   ....[9]....
        /*00f4*/ 	.word	0x00002ca0


	//   ....[10]....
        /*00f8*/ 	.word	0x00002cd0


	//   ....[11]....
        /*00fc*/ 	.word	0x00003700


	//   ....[12]....
        /*0100*/ 	.word	0x00003930


	//----- nvinfo : EIATTR_VRC_CTA_INIT_COUNT
	.align		4
.L_43:
        /*0104*/ 	.byte	0x02, 0x4a
        /*0106*/ 	.byte	0x80
	.zero		1


	//----- nvinfo : EIATTR_SYSCALL_OFFSETS
	.align		4
        /*0108*/ 	.byte	0x04, 0x46
        /*010a*/ 	.short	(.L_45 - .L_44)


	//   ....[0]....
.L_44:
        /*010c*/ 	.word	0x000058c0


	//   ....[1]....
        /*0110*/ 	.word	0x000059b0


	//   ....[2]....
        /*0114*/ 	.word	0x00006110


	//   ....[3]....
        /*0118*/ 	.word	0x00006a90


	//   ....[4]....
        /*011c*/ 	.word	0x000073e0


	//   ....[5]....
        /*0120*/ 	.word	0x00007d80


	//   ....[6]....
        /*0124*/ 	.word	0x00008720


	//   ....[7]....
        /*0128*/ 	.word	0x000090f0


	//   ....[8]....
        /*012c*/ 	.word	0x00009a90


	//   ....[9]....
        /*0130*/ 	.word	0x0000a3e0


	//----- nvinfo : EIATTR_MBARRIER_INSTR_OFFSETS
	.align		4
.L_45:
        /*0134*/ 	.byte	0x04, 0x39
        /*0136*/ 	.short	(.L_47 - .L_46)


	//   ....[0]....
.L_46:
        /*0138*/ 	.word	0x000005b0
        /*013c*/ 	.word	0x000000ff
        /*0140*/ 	.word	0x00000000
        /*0144*/ 	.short	0x0100
        /*0146*/ 	.byte	0x05
	.zero		1


	//   ....[1]....
        /*0148*/ 	.word	0x000005c0
        /*014c*/ 	.word	0x000000ff
        /*0150*/ 	.word	0x00000020
        /*0154*/ 	.short	0x0100
        /*0156*/ 	.byte	0x05
	.zero		1


	//   ....[2]....
        /*0158*/ 	.word	0x000005d0
        /*015c*/ 	.word	0x000000ff
        /*0160*/ 	.word	0x00000008
        /*0164*/ 	.short	0x0100
        /*0166*/ 	.byte	0x05
	.zero		1


	//   ....[3]....
        /*0168*/ 	.word	0x000005e0
        /*016c*/ 	.word	0x000000ff
        /*0170*/ 	.word	0x00000028
        /*0174*/ 	.short	0x0100
        /*0176*/ 	.byte	0x05
	.zero		1


	//   ....[4]....
        /*0178*/ 	.word	0x000005f0
        /*017c*/ 	.word	0x000000ff
        /*0180*/ 	.word	0x00000010
        /*0184*/ 	.short	0x0100
        /*0186*/ 	.byte	0x05
	.zero		1


	//   ....[5]....
        /*0188*/ 	.word	0x00000600
        /*018c*/ 	.word	0x000000ff
        /*0190*/ 	.word	0x00000030
        /*0194*/ 	.short	0x0100
        /*0196*/ 	.byte	0x05
	.zero		1


	//   ....[6]....
        /*0198*/ 	.word	0x00000610
        /*019c*/ 	.word	0x000000ff
        /*01a0*/ 	.word	0x00000018
        /*01a4*/ 	.short	0x0100
        /*01a6*/ 	.byte	0x05
	.zero		1


	//   ....[7]....
        /*01a8*/ 	.word	0x00000620
        /*01ac*/ 	.word	0x000000ff
        /*01b0*/ 	.word	0x00000038
        /*01b4*/ 	.short	0x0100
        /*01b6*/ 	.byte	0x05
	.zero		1


	//   ....[8]....
        /*01b8*/ 	.word	0x00000750
        /*01bc*/ 	.word	0x000000ff
        /*01c0*/ 	.word	0x00000040
        /*01c4*/ 	.short	0x0100
        /*01c6*/ 	.byte	0x07
	.zero		1


	//   ....[9]....
        /*01c8*/ 	.word	0x00000760
        /*01cc*/ 	.word	0x000000ff
        /*01d0*/ 	.word	0x00000060
        /*01d4*/ 	.short	0x0100
        /*01d6*/ 	.byte	0x07
	.zero		1


	//   ....[10]....
        /*01d8*/ 	.word	0x00000770
        /*01dc*/ 	.word	0x000000ff
        /*01e0*/ 	.word	0x00000048
        /*01e4*/ 	.short	0x0100
        /*01e6*/ 	.byte	0x07
	.zero		1


	//   ....[11]....
        /*01e8*/ 	.word	0x00000780
        /*01ec*/ 	.word	0x000000ff
        /*01f0*/ 	.word	0x00000068
        /*01f4*/ 	.short	0x0100
        /*01f6*/ 	.byte	0x07
	.zero		1


	//   ....[12]....
        /*01f8*/ 	.word	0x00000790
        /*01fc*/ 	.word	0x000000ff
        /*0200*/ 	.word	0x00000050
        /*0204*/ 	.short	0x0100
        /*0206*/ 	.byte	0x07
	.zero		1


	//   ....[13]....
        /*0208*/ 	.word	0x000007a0
        /*020c*/ 	.word	0x000000ff
        /*0210*/ 	.word	0x00000070
        /*0214*/ 	.short	0x0100
        /*0216*/ 	.byte	0x07
	.zero		1


	//   ....[14]....
        /*0218*/ 	.word	0x000007b0
        /*021c*/ 	.word	0x000000ff
        /*0220*/ 	.word	0x00000058
        /*0224*/ 	.short	0x0100
        /*0226*/ 	.byte	0x07
	.zero		1


	//   ....[15]....
        /*0228*/ 	.word	0x000007c0
        /*022c*/ 	.word	0x000000ff
        /*0230*/ 	.word	0x00000078
        /*0234*/ 	.short	0x0100
        /*0236*/ 	.byte	0x07
	.zero		1


	//   ....[16]....
        /*0238*/ 	.word	0x000008b0
        /*023c*/ 	.word	0x000000ff
        /*0240*/ 	.word	0x00000080
        /*0244*/ 	.short	0x0100
        /*0246*/ 	.byte	0x05
	.zero		1


	//   ....[17]....
        /*0248*/ 	.word	0x000008c0
        /*024c*/ 	.word	0x000000ff
        /*0250*/ 	.word	0x00000088
        /*0254*/ 	.short	0x0100
        /*0256*/ 	.byte	0x05
	.zero		1


	//   ....[18]....
        /*0258*/ 	.word	0x00000a00
        /*025c*/ 	.word	0x000000ff
        /*0260*/ 	.word	0x00000090
        /*0264*/ 	.short	0x0100
        /*0266*/ 	.byte	0x05
	.zero		1


	//   ....[19]....
        /*0268*/ 	.word	0x00000a10
        /*026c*/ 	.word	0x000000ff
        /*0270*/ 	.word	0x000000a0
        /*0274*/ 	.short	0x0100
        /*0276*/ 	.byte	0x05
	.zero		1


	//   ....[20]....
        /*0278*/ 	.word	0x00000a20
        /*027c*/ 	.word	0x000000ff
        /*0280*/ 	.word	0x00000098
        /*0284*/ 	.short	0x0100
        /*0286*/ 	.byte	0x05
	.zero		1


	//   ....[21]....
        /*0288*/ 	.word	0x00000a30
        /*028c*/ 	.word	0x000000ff
        /*0290*/ 	.word	0x000000a8
        /*0294*/ 	.short	0x0100
        /*0296*/ 	.byte	0x05
	.zero		1


	//   ....[22]....
        /*0298*/ 	.word	0x00000b60
        /*029c*/ 	.word	0x000000ff
        /*02a0*/ 	.word	0x000000b0
        /*02a4*/ 	.short	0x0100
        /*02a6*/ 	.byte	0x07
	.zero		1


	//   ....[23]....
        /*02a8*/ 	.word	0x00000b70
        /*02ac*/ 	.word	0x000000ff
        /*02b0*/ 	.word	0x000000d0
        /*02b4*/ 	.short	0x0100
        /*02b6*/ 	.byte	0x07
	.zero		1


	//   ....[24]....
        /*02b8*/ 	.word	0x00000b80
        /*02bc*/ 	.word	0x000000ff
        /*02c0*/ 	.word	0x000000b8
        /*02c4*/ 	.short	0x0100
        /*02c6*/ 	.byte	0x07
	.zero		1


	//   ....[25]....
        /*02c8*/ 	.word	0x00000b90
        /*02cc*/ 	.word	0x000000ff
        /*02d0*/ 	.word	0x000000d8
        /*02d4*/ 	.short	0x0100
        /*02d6*/ 	.byte	0x07
	.zero		1


	//   ....[26]....
        /*02d8*/ 	.word	0x00000ba0
        /*02dc*/ 	.word	0x000000ff
        /*02e0*/ 	.word	0x000000c0
        /*02e4*/ 	.short	0x0100
        /*02e6*/ 	.byte	0x07
	.zero		1


	//   ....[27]....
        /*02e8*/ 	.word	0x00000bb0
        /*02ec*/ 	.word	0x000000ff
        /*02f0*/ 	.word	0x000000e0
        /*02f4*/ 	.short	0x0100
        /*02f6*/ 	.byte	0x07
	.zero		1


	//   ....[28]....
        /*02f8*/ 	.word	0x00000bc0
        /*02fc*/ 	.word	0x000000ff
        /*0300*/ 	.word	0x000000c8
        /*0304*/ 	.short	0x0100
        /*0306*/ 	.byte	0x07
	.zero		1


	//   ....[29]....
        /*0308*/ 	.word	0x00000bd0
        /*030c*/ 	.word	0x000000ff
        /*0310*/ 	.word	0x000000e8
        /*0314*/ 	.short	0x0100
        /*0316*/ 	.byte	0x07
	.zero		1


	//   ....[30]....
        /*0318*/ 	.word	0x00000cc0
        /*031c*/ 	.word	0x000000ff
        /*0320*/ 	.word	0x000000f0
        /*0324*/ 	.short	0x0100
        /*0326*/ 	.byte	0x05
	.zero		1


	//   ....[31]....
        /*0328*/ 	.word	0x00000cd0
        /*032c*/ 	.word	0x000000ff
        /*0330*/ 	.word	0x00000100
        /*0334*/ 	.short	0x0100
        /*0336*/ 	.byte	0x05
	.zero		1


	//   ....[32]....
        /*0338*/ 	.word	0x00000ce0
        /*033c*/ 	.word	0x000000ff
        /*0340*/ 	.word	0x000000f8
        /*0344*/ 	.short	0x0100
        /*0346*/ 	.byte	0x05
	.zero		1


	//   ....[33]....
        /*0348*/ 	.word	0x00000cf0
        /*034c*/ 	.word	0x000000ff
        /*0350*/ 	.word	0x00000108
        /*0354*/ 	.short	0x0100
        /*0356*/ 	.byte	0x05
	.zero		1


	//   ....[34]....
        /*0358*/ 	.word	0x000015d0
        /*035c*/ 	.word	0x00000003
        /*0360*/ 	.word	0x00000100
        /*0364*/ 	.short	0x010a
        /*0366*/ 	.byte	0xff
	.zero		1


	//   ....[35]....
        /*0368*/ 	.word	0x00001600
        /*036c*/ 	.word	0x00000003
        /*0370*/ 	.word	0x000000f0
        /*0374*/ 	.short	0x0101
        /*0376*/ 	.byte	0xff
	.zero		1


	//   ....[36]....
        /*0378*/ 	.word	0x000016d0
        /*037c*/ 	.word	0x000000ff
        /*0380*/ 	.word	0x00000020
        /*0384*/ 	.short	0x010a
        /*0386*/ 	.byte	0x08
	.zero		1


	//   ....[37]....
        /*0388*/ 	.word	0x00001770
        /*038c*/ 	.word	0x000000ff
        /*0390*/ 	.word	0x00000020
        /*0394*/ 	.short	0x010a
        /*0396*/ 	.byte	0x21
	.zero		1


	//   ....[38]....
        /*0398*/ 	.word	0x000018d0
        /*039c*/ 	.word	0x000000ff
        /*03a0*/ 	.word	0x00000020
        /*03a4*/ 	.short	0x010a
        /*03a6*/ 	.byte	0x08
	.zero		1


	//   ....[39]....
        /*03a8*/ 	.word	0x000019c0
        /*03ac*/ 	.word	0x000000ff
        /*03b0*/ 	.word	0x00000088
        /*03b4*/ 	.short	0x0101
        /*03b6*/ 	.byte	0x04
	.zero		1


	//   ....[40]....
        /*03b8*/ 	.word	0x000019e0
        /*03bc*/ 	.word	0x000000ff
        /*03c0*/ 	.word	0x00000020
        /*03c4*/ 	.short	0x010a
        /*03c6*/ 	.byte	0x08
	.zero		1


	//   ....[41]....
        /*03c8*/ 	.word	0x00001a60
        /*03cc*/ 	.word	0x000000ff
        /*03d0*/ 	.word	0x00000020
        /*03d4*/ 	.short	0x010a
        /*03d6*/ 	.byte	0x11
	.zero		1


	//   ....[42]....
        /*03d8*/ 	.word	0x00001bc0
        /*03dc*/ 	.word	0x000000ff
        /*03e0*/ 	.word	0x00000020
        /*03e4*/ 	.short	0x010a
        /*03e6*/ 	.byte	0x08
	.zero		1


	//   ....[43]....
        /*03e8*/ 	.word	0x00001ce0
        /*03ec*/ 	.word	0x00000002
        /*03f0*/ 	.word	0x00000090
        /*03f4*/ 	.short	0x010a
        /*03f6*/ 	.byte	0xff
	.zero		1


	//   ....[44]....
        /*03f8*/ 	.word	0x00001da0
        /*03fc*/ 	.word	0x00000002
        /*0400*/ 	.word	0x00000000
        /*0404*/ 	.short	0x0101
        /*0406*/ 	.byte	0xff
	.zero		1


	//   ....[45]....
        /*0408*/ 	.word	0x00002300
        /*040c*/ 	.word	0x000000ff
        /*0410*/ 	.word	0x00000000
        /*0414*/ 	.short	0x010a
        /*0416*/ 	.byte	0x05
	.zero		1


	//   ....[46]....
        /*0418*/ 	.word	0x00002390
        /*041c*/ 	.word	0x000000ff
        /*0420*/ 	.word	0x00000000
        /*0424*/ 	.short	0x010a
        /*0426*/ 	.byte	0x05
	.zero		1


	//   ....[47]....
        /*0428*/ 	.word	0x00002420
        /*042c*/ 	.word	0x000000ff
        /*0430*/ 	.word	0x00000000
        /*0434*/ 	.short	0x010a
        /*0436*/ 	.byte	0x05
	.zero		1


	//   ....[48]....
        /*0438*/ 	.word	0x000024c0
        /*043c*/ 	.word	0x00000000
        /*0440*/ 	.word	0x00000000
        /*0444*/ 	.short	0x010a
        /*0446*/ 	.byte	0xff
	.zero		1


	//   ....[49]....
        /*0448*/ 	.word	0x000025e0
        /*044c*/ 	.word	0x00000000
        /*0450*/ 	.word	0x000000f0
        /*0454*/ 	.short	0x010a
        /*0456*/ 	.byte	0xff
	.zero		1


	//   ....[50]....
        /*0458*/ 	.word	0x00002640
        /*045c*/ 	.word	0x00000004
        /*0460*/ 	.word	0x00000000
        /*0464*/ 	.short	0x0101
        /*0466*/ 	.byte	0xff
	.zero		1


	//   ....[51]....
        /*0468*/ 	.word	0x00002660
        /*046c*/ 	.word	0x000000ff
        /*0470*/ 	.word	0x000000a0
        /*0474*/ 	.short	0x010a
        /*0476*/ 	.byte	0x05
	.zero		1


	//   ....[52]....
        /*0478*/ 	.word	0x00002780
        /*047c*/ 	.word	0x00000000
        /*0480*/ 	.word	0x00000090
        /*0484*/ 	.short	0x010a
        /*0486*/ 	.byte	0xff
	.zero		1


	//   ....[53]....
        /*0488*/ 	.word	0x00002890
        /*048c*/ 	.word	0x00000000
        /*0490*/ 	.word	0x00000000
        /*0494*/ 	.short	0x0101
        /*0496*/ 	.byte	0xff
	.zero		1


	//   ....[54]....
        /*0498*/ 	.word	0x00002920
        /*049c*/ 	.word	0x000000ff
        /*04a0*/ 	.word	0x000000a0
        /*04a4*/ 	.short	0x0106
        /*04a6*/ 	.byte	0x05
	.zero		1


	//   ....[55]....
        /*04a8*/ 	.word	0x00002940
        /*04ac*/ 	.word	0x000000ff
        /*04b0*/ 	.word	0x000000a0
        /*04b4*/ 	.short	0x010a
        /*04b6*/ 	.byte	0x05
	.zero		1


	//   ....[56]....
        /*04b8*/ 	.word	0x000029d0
        /*04bc*/ 	.word	0x000000ff
        /*04c0*/ 	.word	0x000000a0
        /*04c4*/ 	.short	0x0106
        /*04c6*/ 	.byte	0x04
	.zero		1


	//   ....[57]....
        /*04c8*/ 	.word	0x00002a10
        /*04cc*/ 	.word	0x00000000
        /*04d0*/ 	.word	0x000000a0
        /*04d4*/ 	.short	0x010a
        /*04d6*/ 	.byte	0xff
	.zero		1


	//   ....[58]....
        /*04d8*/ 	.word	0x00002f50
        /*04dc*/ 	.word	0x00000000
        /*04e0*/ 	.word	0x00000090
        /*04e4*/ 	.short	0x010a
        /*04e6*/ 	.byte	0xff
	.zero		1


	//   ....[59]....
        /*04e8*/ 	.word	0x00003060
        /*04ec*/ 	.word	0x00000003
        /*04f0*/ 	.word	0x00000000
        /*04f4*/ 	.short	0x0101
        /*04f6*/ 	.byte	0xff
	.zero		1


	//   ....[60]....
        /*04f8*/ 	.word	0x00003070
        /*04fc*/ 	.word	0x000000ff
        /*0500*/ 	.word	0x00000000
        /*0504*/ 	.short	0x010a
        /*0506*/ 	.byte	0x06
	.zero		1


	//   ....[61]....
        /*0508*/ 	.word	0x00003090
        /*050c*/ 	.word	0x000000ff
        /*0510*/ 	.word	0x000000d0
        /*0514*/ 	.short	0x010a
        /*0516*/ 	.byte	0x07
	.zero		1


	//   ....[62]....
        /*0518*/ 	.word	0x00003160
        /*051c*/ 	.word	0x000000ff
        /*0520*/ 	.word	0x00000000
        /*0524*/ 	.short	0x010a
        /*0526*/ 	.byte	0x06
	.zero		1


	//   ....[63]....
        /*0528*/ 	.word	0x00003290
        /*052c*/ 	.word	0x000000ff
        /*0530*/ 	.word	0x00000000
        /*0534*/ 	.short	0x010a
        /*0536*/ 	.byte	0x1a
	.zero		1


	//   ....[64]....
        /*0538*/ 	.word	0x00003530
        /*053c*/ 	.word	0x000000ff
        /*0540*/ 	.word	0x00000000
        /*0544*/ 	.short	0x010a
        /*0546*/ 	.byte	0x06
	.zero		1


	//   ....[65]....
        /*0548*/ 	.word	0x000035c0
        /*054c*/ 	.word	0x000000ff
        /*0550*/ 	.word	0x00000000
        /*0554*/ 	.short	0x010a
        /*0556*/ 	.byte	0x06
	.zero		1


	//   ....[66]....
        /*0558*/ 	.word	0x00003650
        /*055c*/ 	.word	0x000000ff
        /*0560*/ 	.word	0x00000000
        /*0564*/ 	.short	0x010a
        /*0566*/ 	.byte	0x06
	.zero		1


	//   ....[67]....
        /*0568*/ 	.word	0x000036e0
        /*056c*/ 	.word	0x000000ff
        /*0570*/ 	.word	0x00000000
        /*0574*/ 	.short	0x010a
        /*0576*/ 	.byte	0x07
	.zero		1


	//   ....[68]....
        /*0578*/ 	.word	0x00003b40
        /*057c*/ 	.word	0x00000000
        /*0580*/ 	.word	0x00000090
        /*0584*/ 	.short	0x010a
        /*0586*/ 	.byte	0xff
	.zero		1


	//   ....[69]....
        /*0588*/ 	.word	0x00003c00
        /*058c*/ 	.word	0x00000000
        /*0590*/ 	.word	0x00000000
        /*0594*/ 	.short	0x0101
        /*0596*/ 	.byte	0xff
	.zero		1


	//   ....[70]....
        /*0598*/ 	.word	0x00003f20
        /*059c*/ 	.word	0x000000ff
        /*05a0*/ 	.word	0x00000088
        /*05a4*/ 	.short	0x010a
        /*05a6*/ 	.byte	0x07
	.zero		1


	//   ....[71]....
        /*05a8*/ 	.word	0x00004120
        /*05ac*/ 	.word	0x000000ff
        /*05b0*/ 	.word	0x00000060
        /*05b4*/ 	.short	0x010a
        /*05b6*/ 	.byte	0x07
	.zero		1


	//   ....[72]....
        /*05b8*/ 	.word	0x000042a0
        /*05bc*/ 	.word	0x000000ff
        /*05c0*/ 	.word	0x00000040
        /*05c4*/ 	.short	0x010b
        /*05c6*/ 	.byte	0x07
	.zero		1


	//   ....[73]....
        /*05c8*/ 	.word	0x000042b0
        /*05cc*/ 	.word	0x000000ff
        /*05d0*/ 	.word	0x00000000
        /*05d4*/ 	.short	0x0101
        /*05d6*/ 	.byte	0x15
	.zero		1


	//   ....[74]....
        /*05d8*/ 	.word	0x000042d0
        /*05dc*/ 	.word	0x000000ff
        /*05e0*/ 	.word	0x00000068
        /*05e4*/ 	.short	0x010a
        /*05e6*/ 	.byte	0x07
	.zero		1


	//   ....[75]....
        /*05e8*/ 	.word	0x00004410
        /*05ec*/ 	.word	0x000000ff
        /*05f0*/ 	.word	0x00000048
        /*05f4*/ 	.short	0x010b
        /*05f6*/ 	.byte	0x07
	.zero		1


	//   ....[76]....
        /*05f8*/ 	.word	0x00004420
        /*05fc*/ 	.word	0x000000ff
        /*0600*/ 	.word	0x00000000
        /*0604*/ 	.short	0x0101
        /*0606*/ 	.byte	0x0f
	.zero		1


	//   ....[77]....
        /*0608*/ 	.word	0x00004440
        /*060c*/ 	.word	0x000000ff
        /*0610*/ 	.word	0x00000070
        /*0614*/ 	.short	0x010a
        /*0616*/ 	.byte	0x07
	.zero		1


	//   ....[78]....
        /*0618*/ 	.word	0x00004590
        /*061c*/ 	.word	0x000000ff
        /*0620*/ 	.word	0x00000050
        /*0624*/ 	.short	0x010b
        /*0626*/ 	.byte	0x07
	.zero		1


	//   ....[79]....
        /*0628*/ 	.word	0x000045a0
        /*062c*/ 	.word	0x000000ff
        /*0630*/ 	.word	0x00000000
        /*0634*/ 	.short	0x0101
        /*0636*/ 	.byte	0x0e
	.zero		1


	//   ....[80]....
        /*0638*/ 	.word	0x000045c0
        /*063c*/ 	.word	0x000000ff
        /*0640*/ 	.word	0x00000078
        /*0644*/ 	.short	0x010a
        /*0646*/ 	.byte	0x07
	.zero		1


	//   ....[81]....
        /*0648*/ 	.word	0x00004720
        /*064c*/ 	.word	0x000000ff
        /*0650*/ 	.word	0x00000058
        /*0654*/ 	.short	0x010b
        /*0656*/ 	.byte	0x07
	.zero		1


	//   ....[82]....
        /*0658*/ 	.word	0x00004730
        /*065c*/ 	.word	0x000000ff
        /*0660*/ 	.word	0x00000000
        /*0664*/ 	.short	0x0101
        /*0666*/ 	.byte	0x0d
	.zero		1


	//   ....[83]....
        /*0668*/ 	.word	0x00004750
        /*066c*/ 	.word	0x000000ff
        /*0670*/ 	.word	0x00000060
        /*0674*/ 	.short	0x010a
        /*0676*/ 	.byte	0x07
	.zero		1


	//   ....[84]....
        /*0678*/ 	.word	0x000048a0
        /*067c*/ 	.word	0x000000ff
        /*0680*/ 	.word	0x00000040
        /*0684*/ 	.short	0x010b
        /*0686*/ 	.byte	0x07
	.zero		1


	//   ....[85]....
        /*0688*/ 	.word	0x000048b0
        /*068c*/ 	.word	0x000000ff
        /*0690*/ 	.word	0x00000000
        /*0694*/ 	.short	0x0101
        /*0696*/ 	.byte	0x15
	.zero		1


	//   ....[86]....
        /*0698*/ 	.word	0x000048d0
        /*069c*/ 	.word	0x000000ff
        /*06a0*/ 	.word	0x00000068
        /*06a4*/ 	.short	0x010a
        /*06a6*/ 	.byte	0x07
	.zero		1


	//   ....[87]....
        /*06a8*/ 	.word	0x00004a30
        /*06ac*/ 	.word	0x000000ff
        /*06b0*/ 	.word	0x00000048
        /*06b4*/ 	.short	0x010b
        /*06b6*/ 	.byte	0x07
	.zero		1


	//   ....[88]....
        /*06b8*/ 	.word	0x00004a40
        /*06bc*/ 	.word	0x000000ff
        /*06c0*/ 	.word	0x00000000
        /*06c4*/ 	.short	0x0101
        /*06c6*/ 	.byte	0x0f
	.zero		1


	//   ....[89]....
        /*06c8*/ 	.word	0x00004a50
        /*06cc*/ 	.word	0x000000ff
        /*06d0*/ 	.word	0x00000070
        /*06d4*/ 	.short	0x010a
        /*06d6*/ 	.byte	0x07
	.zero		1


	//   ....[90]....
        /*06d8*/ 	.word	0x00004bf0
        /*06dc*/ 	.word	0x000000ff
        /*06e0*/ 	.word	0x00000050
        /*06e4*/ 	.short	0x010b
        /*06e6*/ 	.byte	0x07
	.zero		1


	//   ....[91]....
        /*06e8*/ 	.word	0x00004c60
        /*06ec*/ 	.word	0x000000ff
        /*06f0*/ 	.word	0x00000000
        /*06f4*/ 	.short	0x0101
        /*06f6*/ 	.byte	0x0e
	.zero		1


	//   ....[92]....
        /*06f8*/ 	.word	0x00004c90
        /*06fc*/ 	.word	0x000000ff
        /*0700*/ 	.word	0x00000078
        /*0704*/ 	.short	0x010a
        /*0706*/ 	.byte	0x07
	.zero		1


	//   ....[93]....
        /*0708*/ 	.word	0x00004e90
        /*070c*/ 	.word	0x000000ff
        /*0710*/ 	.word	0x00000058
        /*0714*/ 	.short	0x010b
        /*0716*/ 	.byte	0x07
	.zero		1


	//   ....[94]....
        /*0718*/ 	.word	0x00004eb0
        /*071c*/ 	.word	0x000000ff
        /*0720*/ 	.word	0x00000000
        /*0724*/ 	.short	0x0101
        /*0726*/ 	.byte	0x0d
	.zero		1


	//   ....[95]....
        /*0728*/ 	.word	0x00004ed0
        /*072c*/ 	.word	0x000000ff
        /*0730*/ 	.word	0x00000060
        /*0734*/ 	.short	0x010a
        /*0736*/ 	.byte	0x07
	.zero		1


	//   ....[96]....
        /*0738*/ 	.word	0x00004ef0
        /*073c*/ 	.word	0x000000ff
        /*0740*/ 	.word	0x00000068
        /*0744*/ 	.short	0x010a
        /*0746*/ 	.byte	0x07
	.zero		1


	//   ....[97]....
        /*0748*/ 	.word	0x00004f10
        /*074c*/ 	.word	0x000000ff
        /*0750*/ 	.word	0x00000070
        /*0754*/ 	.short	0x010a
        /*0756*/ 	.byte	0x07
	.zero		1


	//   ....[98]....
        /*0758*/ 	.word	0x00004f60
        /*075c*/ 	.word	0x00000002
        /*0760*/ 	.word	0x00000078
        /*0764*/ 	.short	0x010a
        /*0766*/ 	.byte	0xff
	.zero		1


	//   ....[99]....
        /*0768*/ 	.word	0x00005280
        /*076c*/ 	.word	0x00000000
        /*0770*/ 	.word	0x00000090
        /*0774*/ 	.short	0x010a
        /*0776*/ 	.byte	0xff
	.zero		1


	//   ....[100]....
        /*0778*/ 	.word	0x00005390
        /*077c*/ 	.word	0x00000000
        /*0780*/ 	.word	0x00000000
        /*0784*/ 	.short	0x0101
        /*0786*/ 	.byte	0xff
	.zero		1


	//   ....[101]....
        /*0788*/ 	.word	0x00005de0
        /*078c*/ 	.word	0x000000ff
        /*0790*/ 	.word	0x00000040
        /*0794*/ 	.short	0x010a
        /*0796*/ 	.byte	0x30
	.zero		1


	//   ....[102]....
        /*0798*/ 	.word	0x00005e10
        /*079c*/ 	.word	0x00000057
        /*07a0*/ 	.word	0x000000b0
        /*07a4*/ 	.short	0x010a
        /*07a6*/ 	.byte	0xff
	.zero		1


	//   ....[103]....
        /*07a8*/ 	.word	0x00005f00
        /*07ac*/ 	.word	0x000000ff
        /*07b0*/ 	.word	0x00000040
        /*07b4*/ 	.short	0x010a
        /*07b6*/ 	.byte	0x30
	.zero		1


	//   ....[104]....
        /*07b8*/ 	.word	0x00005ff0
        /*07bc*/ 	.word	0x00000057
        /*07c0*/ 	.word	0x000000b0
        /*07c4*/ 	.short	0x010a
        /*07c6*/ 	.byte	0xff
	.zero		1


	//   ....[105]....
        /*07c8*/ 	.word	0x000067c0
        /*07cc*/ 	.word	0x00000000
        /*07d0*/ 	.word	0x00000000
        /*07d4*/ 	.short	0x0101
        /*07d6*/ 	.byte	0xff
	.zero		1


	//   ....[106]....
        /*07d8*/ 	.word	0x000067d0
        /*07dc*/ 	.word	0x00000003
        /*07e0*/ 	.word	0x00000040
        /*07e4*/ 	.short	0x010a
        /*07e6*/ 	.byte	0xff
	.zero		1


	//   ....[107]....
        /*07e8*/ 	.word	0x000068b0
        /*07ec*/ 	.word	0x00000003
        /*07f0*/ 	.word	0x00000040
        /*07f4*/ 	.short	0x010a
        /*07f6*/ 	.byte	0xff
	.zero		1


	//   ....[108]....
        /*07f8*/ 	.word	0x00007110
        /*07fc*/ 	.word	0x0000005a
        /*0800*/ 	.word	0x00000000
        /*0804*/ 	.short	0x0101
        /*0806*/ 	.byte	0xff
	.zero		1


	//   ....[109]....
        /*0808*/ 	.word	0x00007130
        /*080c*/ 	.word	0x0000005b
        /*0810*/ 	.word	0x00000040
        /*0814*/ 	.short	0x010a
        /*0816*/ 	.byte	0xff
	.zero		1


	//   ....[110]....
        /*0818*/ 	.word	0x00007200
        /*081c*/ 	.word	0x0000005b
        /*0820*/ 	.word	0x00000040
        /*0824*/ 	.short	0x010a
        /*0826*/ 	.byte	0xff
	.zero		1


	//   ....[111]....
        /*0828*/ 	.word	0x00007a60
        /*082c*/ 	.word	0x0000005a
        /*0830*/ 	.word	0x00000000
        /*0834*/ 	.short	0x0101
        /*0836*/ 	.byte	0xff
	.zero		1


	//   ....[112]....
        /*0838*/ 	.word	0x00007a80
        /*083c*/ 	.word	0x0000005b
        /*0840*/ 	.word	0x00000040
        /*0844*/ 	.short	0x010a
        /*0846*/ 	.byte	0xff
	.zero		1


	//   ....[113]....
        /*0848*/ 	.word	0x00007b60
        /*084c*/ 	.word	0x0000005b
        /*0850*/ 	.word	0x00000040
        /*0854*/ 	.short	0x010a
        /*0856*/ 	.byte	0xff
	.zero		1


	//   ....[114]....
        /*0858*/ 	.word	0x00008400
        /*085c*/ 	.word	0x0000005b
        /*0860*/ 	.word	0x00000000
        /*0864*/ 	.short	0x0101
        /*0866*/ 	.byte	0xff
	.zero		1


	//   ....[115]....
        /*0868*/ 	.word	0x00008420
        /*086c*/ 	.word	0x0000005c
        /*0870*/ 	.word	0x00000040
        /*0874*/ 	.short	0x010a
        /*0876*/ 	.byte	0xff
	.zero		1


	//   ....[116]....
        /*0878*/ 	.word	0x000084f0
        /*087c*/ 	.word	0x0000005c
        /*0880*/ 	.word	0x00000040
        /*0884*/ 	.short	0x010a
        /*0886*/ 	.byte	0xff
	.zero		1


	//   ....[117]....
        /*0888*/ 	.word	0x00008dd0
        /*088c*/ 	.word	0x0000005b
        /*0890*/ 	.word	0x00000000
        /*0894*/ 	.short	0x0101
        /*0896*/ 	.byte	0xff
	.zero		1


	//   ....[118]....
        /*0898*/ 	.word	0x00008df0
        /*089c*/ 	.word	0x0000005c
        /*08a0*/ 	.word	0x00000040
        /*08a4*/ 	.short	0x010a
        /*08a6*/ 	.byte	0xff
	.zero		1


	//   ....[119]....
        /*08a8*/ 	.word	0x00008ec0
        /*08ac*/ 	.word	0x0000005c
        /*08b0*/ 	.word	0x00000040
        /*08b4*/ 	.short	0x010a
        /*08b6*/ 	.byte	0xff
	.zero		1


	//   ....[120]....
        /*08b8*/ 	.word	0x00009770
        /*08bc*/ 	.word	0x0000005b
        /*08c0*/ 	.word	0x00000000
        /*08c4*/ 	.short	0x0101
        /*08c6*/ 	.byte	0xff
	.zero		1


	//   ....[121]....
        /*08c8*/ 	.word	0x00009790
        /*08cc*/ 	.word	0x0000005c
        /*08d0*/ 	.word	0x00000040
        /*08d4*/ 	.short	0x010a
        /*08d6*/ 	.byte	0xff
	.zero		1


	//   ....[122]....
        /*08d8*/ 	.word	0x00009860
        /*08dc*/ 	.word	0x0000005c
        /*08e0*/ 	.word	0x00000040
        /*08e4*/ 	.short	0x010a
        /*08e6*/ 	.byte	0xff
	.zero		1


	//   ....[123]....
        /*08e8*/ 	.word	0x0000a110
        /*08ec*/ 	.word	0x0000005b
        /*08f0*/ 	.word	0x00000000
        /*08f4*/ 	.short	0x0101
        /*08f6*/ 	.byte	0xff
	.zero		1


	//   ....[124]....
        /*08f8*/ 	.word	0x0000a130
        /*08fc*/ 	.word	0x0000005c
        /*0900*/ 	.word	0x00000040
        /*0904*/ 	.short	0x010a
        /*0906*/ 	.byte	0xff
	.zero		1


	//   ....[125]....
        /*0908*/ 	.word	0x0000a200
        /*090c*/ 	.word	0x0000005c
        /*0910*/ 	.word	0x00000040
        /*0914*/ 	.short	0x010a
        /*0916*/ 	.byte	0xff
	.zero		1


	//   ....[126]....
        /*0918*/ 	.word	0x0000a540
        /*091c*/ 	.word	0x000000ff
        /*0920*/ 	.word	0x00000000
        /*0924*/ 	.short	0x0101
        /*0926*/ 	.byte	0x05
	.zero		1


	//   ....[127]....
        /*0928*/ 	.word	0x0000aac0
        /*092c*/ 	.word	0x00000002
        /*0930*/ 	.word	0x00000000
        /*0934*/ 	.short	0x0101
        /*0936*/ 	.byte	0xff
	.zero		1


	//   ....[128]....
        /*0938*/ 	.word	0x0000ad30
        /*093c*/ 	.word	0x000000ff
        /*0940*/ 	.word	0x00000000
        /*0944*/ 	.short	0x0101
        /*0946*/ 	.byte	0x04
	.zero		1


	//   ....[129]....
        /*0948*/ 	.word	0x0000ad50
        /*094c*/ 	.word	0x00000003
        /*0950*/ 	.word	0x00000100
        /*0954*/ 	.short	0x010a
        /*0956*/ 	.byte	0xff
	.zero		1


	//   ....[130]....
        /*0958*/ 	.word	0x0000adb0
        /*095c*/ 	.word	0x00000002
        /*0960*/ 	.word	0x00000020
        /*0964*/ 	.short	0x010a
        /*0966*/ 	.byte	0xff
	.zero		1


	//   ....[131]....
        /*0968*/ 	.word	0x0000ae10
        /*096c*/ 	.word	0x00000002
        /*0970*/ 	.word	0x00000020
        /*0974*/ 	.short	0x010a
        /*0976*/ 	.byte	0xff
	.zero		1


	//   ....[132]....
        /*0978*/ 	.word	0x0000ae60
        /*097c*/ 	.word	0x00000002
        /*0980*/ 	.word	0x00000090
        /*0984*/ 	.short	0x010a
        /*0986*/ 	.byte	0xff
	.zero		1


	//   ....[133]....
        /*0988*/ 	.word	0x0000aec0
        /*098c*/ 	.word	0x00000000
        /*0990*/ 	.word	0x00000000
        /*0994*/ 	.short	0x010a
        /*0996*/ 	.byte	0xff
	.zero		1


	//   ....[134]....
        /*0998*/ 	.word	0x0000af20
        /*099c*/ 	.word	0x00000000
        /*09a0*/ 	.word	0x00000000
        /*09a4*/ 	.short	0x010a
        /*09a6*/ 	.byte	0xff
	.zero		1


	//   ....[135]....
        /*09a8*/ 	.word	0x0000af80
        /*09ac*/ 	.word	0x00000000
        /*09b0*/ 	.word	0x00000000
        /*09b4*/ 	.short	0x010a
        /*09b6*/ 	.byte	0xff
	.zero		1


	//   ....[136]....
        /*09b8*/ 	.word	0x0000afd0
        /*09bc*/ 	.word	0x00000000
        /*09c0*/ 	.word	0x000000f0
        /*09c4*/ 	.short	0x010a
        /*09c6*/ 	.byte	0xff
	.zero		1


	//   ....[137]....
        /*09c8*/ 	.word	0x0000b030
        /*09cc*/ 	.word	0x00000000
        /*09d0*/ 	.word	0x000000a0
        /*09d4*/ 	.short	0x010a
        /*09d6*/ 	.byte	0xff
	.zero		1


	//   ....[138]....
        /*09d8*/ 	.word	0x0000b080
        /*09dc*/ 	.word	0x00000000
        /*09e0*/ 	.word	0x00000090
        /*09e4*/ 	.short	0x010a
        /*09e6*/ 	.byte	0xff
	.zero		1


	//   ....[139]....
        /*09e8*/ 	.word	0x0000b0e0
        /*09ec*/ 	.word	0x00000000
        /*09f0*/ 	.word	0x000000a0
        /*09f4*/ 	.short	0x010a
        /*09f6*/ 	.byte	0xff
	.zero		1


	//   ....[140]....
        /*09f8*/ 	.word	0x0000b130
        /*09fc*/ 	.word	0x00000000
        /*0a00*/ 	.word	0x00000090
        /*0a04*/ 	.short	0x010a
        /*0a06*/ 	.byte	0xff
	.zero		1


	//   ....[141]....
        /*0a08*/ 	.word	0x0000b190
        /*0a0c*/ 	.word	0x00000003
        /*0a10*/ 	.word	0x000000d0
        /*0a14*/ 	.short	0x010a
        /*0a16*/ 	.byte	0xff
	.zero		1


	//   ....[142]....
        /*0a18*/ 	.word	0x0000b1f0
        /*0a1c*/ 	.word	0x00000000
        /*0a20*/ 	.word	0x00000000
        /*0a24*/ 	.short	0x010a
        /*0a26*/ 	.byte	0xff
	.zero		1


	//   ....[143]....
        /*0a28*/ 	.word	0x0000b250
        /*0a2c*/ 	.word	0x00000000
        /*0a30*/ 	.word	0x00000000
        /*0a34*/ 	.short	0x010a
        /*0a36*/ 	.byte	0xff
	.zero		1


	//   ....[144]....
        /*0a38*/ 	.word	0x0000b2b0
        /*0a3c*/ 	.word	0x00000000
        /*0a40*/ 	.word	0x00000000
        /*0a44*/ 	.short	0x010a
        /*0a46*/ 	.byte	0xff
	.zero		1


	//   ....[145]....
        /*0a48*/ 	.word	0x0000b310
        /*0a4c*/ 	.word	0x00000000
        /*0a50*/ 	.word	0x00000000
        /*0a54*/ 	.short	0x010a
        /*0a56*/ 	.byte	0xff
	.zero		1


	//   ....[146]....
        /*0a58*/ 	.word	0x0000b370
        /*0a5c*/ 	.word	0x00000000
        /*0a60*/ 	.word	0x00000000
        /*0a64*/ 	.short	0x010a
        /*0a66*/ 	.byte	0xff
	.zero		1


	//   ....[147]....
        /*0a68*/ 	.word	0x0000b3c0
        /*0a6c*/ 	.word	0x00000000
        /*0a70*/ 	.word	0x00000090
        /*0a74*/ 	.short	0x010a
        /*0a76*/ 	.byte	0xff
	.zero		1


	//   ....[148]....
        /*0a78*/ 	.word	0x0000b420
        /*0a7c*/ 	.word	0x00000000
        /*0a80*/ 	.word	0x00000088
        /*0a84*/ 	.short	0x010a
        /*0a86*/ 	.byte	0xff
	.zero		1


	//   ....[149]....
        /*0a88*/ 	.word	0x0000b480
        /*0a8c*/ 	.word	0x00000003
        /*0a90*/ 	.word	0x00000060
        /*0a94*/ 	.short	0x010a
        /*0a96*/ 	.byte	0xff
	.zero		1


	//   ....[150]....
        /*0a98*/ 	.word	0x0000b4e0
        /*0a9c*/ 	.word	0x00000003
        /*0aa0*/ 	.word	0x00000068
        /*0aa4*/ 	.short	0x010a
        /*0aa6*/ 	.byte	0xff
	.zero		1


	//   ....[151]....
        /*0aa8*/ 	.word	0x0000b540
        /*0aac*/ 	.word	0x00000003
        /*0ab0*/ 	.word	0x00000070
        /*0ab4*/ 	.short	0x010a
        /*0ab6*/ 	.byte	0xff
	.zero		1


	//   ....[152]....
        /*0ab8*/ 	.word	0x0000b5a0
        /*0abc*/ 	.word	0x00000003
        /*0ac0*/ 	.word	0x00000078
        /*0ac4*/ 	.short	0x010a
        /*0ac6*/ 	.byte	0xff
	.zero		1


	//   ....[153]....
        /*0ac8*/ 	.word	0x0000b600
        /*0acc*/ 	.word	0x00000003
        /*0ad0*/ 	.word	0x00000060
        /*0ad4*/ 	.short	0x010a
        /*0ad6*/ 	.byte	0xff
	.zero		1


	//   ....[154]....
        /*0ad8*/ 	.word	0x0000b660
        /*0adc*/ 	.word	0x00000003
        /*0ae0*/ 	.word	0x00000068
        /*0ae4*/ 	.short	0x010a
        /*0ae6*/ 	.byte	0xff
	.zero		1


	//   ....[155]....
        /*0ae8*/ 	.word	0x0000b6c0
        /*0aec*/ 	.word	0x00000003
        /*0af0*/ 	.word	0x00000070
        /*0af4*/ 	.short	0x010a
        /*0af6*/ 	.byte	0xff
	.zero		1


	//   ....[156]....
        /*0af8*/ 	.word	0x0000b720
        /*0afc*/ 	.word	0x00000003
        /*0b00*/ 	.word	0x00000078
        /*0b04*/ 	.short	0x010a
        /*0b06*/ 	.byte	0xff
	.zero		1


	//   ....[157]....
        /*0b08*/ 	.word	0x0000b780
        /*0b0c*/ 	.word	0x00000003
        /*0b10*/ 	.word	0x00000060
        /*0b14*/ 	.short	0x010a
        /*0b16*/ 	.byte	0xff
	.zero		1


	//   ....[158]....
        /*0b18*/ 	.word	0x0000b7e0
        /*0b1c*/ 	.word	0x00000003
        /*0b20*/ 	.word	0x00000068
        /*0b24*/ 	.short	0x010a
        /*0b26*/ 	.byte	0xff
	.zero		1


	//   ....[159]....
        /*0b28*/ 	.word	0x0000b840
        /*0b2c*/ 	.word	0x00000003
        /*0b30*/ 	.word	0x00000070
        /*0b34*/ 	.short	0x010a
        /*0b36*/ 	.byte	0xff
	.zero		1


	//   ....[160]....
        /*0b38*/ 	.word	0x0000b890
        /*0b3c*/ 	.word	0x00000000
        /*0b40*/ 	.word	0x00000090
        /*0b44*/ 	.short	0x010a
        /*0b46*/ 	.byte	0xff
	.zero		1


	//   ....[161]....
        /*0b48*/ 	.word	0x0000b8f0
        /*0b4c*/ 	.word	0x00000002
        /*0b50*/ 	.word	0x00000040
        /*0b54*/ 	.short	0x010a
        /*0b56*/ 	.byte	0xff
	.zero		1


	//   ....[162]....
        /*0b58*/ 	.word	0x0000b940
        /*0b5c*/ 	.word	0x00000057
        /*0b60*/ 	.word	0x000000b0
        /*0b64*/ 	.short	0x010a
        /*0b66*/ 	.byte	0xff
	.zero		1


	//   ....[163]....
        /*0b68*/ 	.word	0x0000b990
        /*0b6c*/ 	.word	0x00000003
        /*0b70*/ 	.word	0x00000040
        /*0b74*/ 	.short	0x010a
        /*0b76*/ 	.byte	0xff
	.zero		1


	//   ....[164]....
        /*0b78*/ 	.word	0x0000b9e0
        /*0b7c*/ 	.word	0x0000005b
        /*0b80*/ 	.word	0x00000040
        /*0b84*/ 	.short	0x010a
        /*0b86*/ 	.byte	0xff
	.zero		1


	//   ....[165]....
        /*0b88*/ 	.word	0x0000ba30
        /*0b8c*/ 	.word	0x0000005b
        /*0b90*/ 	.word	0x00000040
        /*0b94*/ 	.short	0x010a
        /*0b96*/ 	.byte	0xff
	.zero		1


	//   ....[166]....
        /*0b98*/ 	.word	0x0000ba80
        /*0b9c*/ 	.word	0x0000005c
        /*0ba0*/ 	.word	0x00000040
        /*0ba4*/ 	.short	0x010a
        /*0ba6*/ 	.byte	0xff
	.zero		1


	//   ....[167]....
        /*0ba8*/ 	.word	0x0000bad0
        /*0bac*/ 	.word	0x0000005c
        /*0bb0*/ 	.word	0x00000040
        /*0bb4*/ 	.short	0x010a
        /*0bb6*/ 	.byte	0xff
	.zero		1


	//   ....[168]....
        /*0bb8*/ 	.word	0x0000bb20
        /*0bbc*/ 	.word	0x0000005c
        /*0bc0*/ 	.word	0x00000040
        /*0bc4*/ 	.short	0x010a
        /*0bc6*/ 	.byte	0xff
	.zero		1


	//   ....[169]....
        /*0bc8*/ 	.word	0x0000bb70
        /*0bcc*/ 	.word	0x0000005c
        /*0bd0*/ 	.word	0x00000040
        /*0bd4*/ 	.short	0x010a
        /*0bd6*/ 	.byte	0xff
	.zero		1


	//----- nvinfo : EIATTR_NUM_MBARRIERS
	.align		4
.L_47:
        /*0bd8*/ 	.byte	0x03, 0x38
        /*0bda*/ 	.short	0x0022


	//----- nvinfo : EIATTR_EXIT_INSTR_OFFSETS
	.align		4
        /*0bdc*/ 	.byte	0x04, 0x1c
        /*0bde*/ 	.short	(.L_49 - .L_48)


	//   ....[0]....
.L_48:
        /*0be0*/ 	.word	0x000024f0


	//   ....[1]....
        /*0be4*/ 	.word	0x000029e0


	//   ....[2]....
        /*0be8*/ 	.word	0x00002a40


	//   ....[3]....
        /*0bec*/ 	.word	0x00003940


	//   ....[4]....
        /*0bf0*/ 	.word	0x00004f90


	//   ....[5]....
        /*0bf4*/ 	.word	0x00004fd0


	//   ....[6]....
        /*0bf8*/ 	.word	0x0000ac20


	//   ....[7]....
        /*0bfc*/ 	.word	0x0000aca0


	//   ....[8]....
        /*0c00*/ 	.word	0x0000acd0


	//   ....[9]....
        /*0c04*/ 	.word	0x0000ad40


	//----- nvinfo : EIATTR_MAX_THREADS
	.align		4
.L_49:
        /*0c08*/ 	.byte	0x04, 0x05
        /*0c0a*/ 	.short	(.L_51 - .L_50)
.L_50:
        /*0c0c*/ 	.word	0x00000100
        /*0c10*/ 	.word	0x00000001
        /*0c14*/ 	.word	0x00000001


	//----- nvinfo : EIATTR_CRS_STACK_SIZE
	.align		4
.L_51:
        /*0c18*/ 	.byte	0x04, 0x1e
        /*0c1a*/ 	.short	(.L_53 - .L_52)
.L_52:
        /*0c1c*/ 	.word	0x00000000


	//----- nvinfo : EIATTR_CBANK_PARAM_SIZE
	.align		4
.L_53:
        /*0c20*/ 	.byte	0x03, 0x19
        /*0c22*/ 	.short	0x0800


	//----- nvinfo : EIATTR_PARAM_CBANK
	.align		4
        /*0c24*/ 	.byte	0x04, 0x0a
        /*0c26*/ 	.short	(.L_55 - .L_54)
	.align		4
.L_54:
        /*0c28*/ 	.word	index@(.nv.constant0._ZN7cutlass13device_kernelINS_4gemm6kernel13GemmUniversalIN4cute5tupleIJiiiiEEENS1_10collective13CollectiveMmaINS1_35MainloopSm100TmaUmmaWarpSpecializedILi4ELi2ELi4ENS5_IJNS4_1CILi1EEESB_SB_EEEEENS5_IJNSA_ILi128EEESE_NSA_ILi32EEEEEENS_10tfloat32_tENS5_IJlSB_lEEESH_SI_NS4_8TiledMMAINS4_8MMA_AtomIJNS4_17SM100_MMA_TF32_SSISH_SH_fLi128ELi128ELNS4_4UMMA5MajorE0ELSN_0ELNSM_7ScaleInE0ELSO_0EEEEEENS4_6LayoutISC_NS5_IJNSA_ILi0EEESS_SS_EEEEENS5_IJNS4_10UnderscoreESV_SV_EEEEENS4_13SM90_TMA_LOADENS4_14ComposedLayoutINS4_7SwizzleILi3ELi4ELi3EEENS4_18smem_ptr_flag_bitsILi32EEENSR_INS5_IJNSA_ILi8EEESF_EEENS5_IJSF_SB_EEEEEEEvNS4_8identityESY_S18_vS19_EENS_8epilogue10collective18CollectiveEpilogueINS1B_23Sm100TmaWarpSpecializedILi4ELi2ELi16ELb1ELb0EEEJSG_NS5_IJNSR_ISE_SB_EENSR_INSA_ILi16EEESB_EEEEESH_SI_SH_SI_NS1B_6fusion15FusionCallbacksIS1F_NS1K_17LinearCombinationISH_fSH_fLNS_15FloatRoundStyleE2EEESG_S1J_JEEENS4_5SM1004TMEM4LOAD26SM100_TMEM_LOAD_32dp32b16xESY_NSZ_INS10_ILi2ELi4ELi3EEES13_NSR_INS5_IJS14_S1H_EEENS5_IJS1H_SB_EEEEEEENS4_39AutoVectorizingCopyWithAssumedAlignmentILi128EEENS4_14SM90_TMA_STOREES1Y_S20_S20_EEEvvEEEEvNT_6ParamsE)
        /*0c2c*/ 	.short	0x0380
        /*0c2e*/ 	.short	0x0800


	//----- nvinfo : EIATTR_SW_WAR
	.align		4
.L_55:
        /*0c30*/ 	.byte	0x04, 0x36
        /*0c32*/ 	.short	(.L_57 - .L_56)
.L_56:
        /*0c34*/ 	.word	0x00000008
.L_57:


//--------------------- .nv.callgraph             --------------------------
	.section	.nv.callgraph,"",@"SHT_CUDA_CALLGRAPH"
	.align	4
	.sectionentsize	8
	.align		4
        /*0000*/ 	.word	0x00000000
	.align		4
        /*0004*/ 	.word	0xffffffff
	.align		4
        /*0008*/ 	.word	index@(_ZN7cutlass13device_kernelINS_4gemm6kernel13GemmUniversalIN4cute5tupleIJiiiiEEENS1_10collective13CollectiveMmaINS1_35MainloopSm100TmaUmmaWarpSpecializedILi4ELi2ELi4ENS5_IJNS4_1CILi1EEESB_SB_EEEEENS5_IJNSA_ILi128EEESE_NSA_ILi32EEEEEENS_10tfloat32_tENS5_IJlSB_lEEESH_SI_NS4_8TiledMMAINS4_8MMA_AtomIJNS4_17SM100_MMA_TF32_SSISH_SH_fLi128ELi128ELNS4_4UMMA5MajorE0ELSN_0ELNSM_7ScaleInE0ELSO_0EEEEEENS4_6LayoutISC_NS5_IJNSA_ILi0EEESS_SS_EEEEENS5_IJNS4_10UnderscoreESV_SV_EEEEENS4_13SM90_TMA_LOADENS4_14ComposedLayoutINS4_7SwizzleILi3ELi4ELi3EEENS4_18smem_ptr_flag_bitsILi32EEENSR_INS5_IJNSA_ILi8EEESF_EEENS5_IJSF_SB_EEEEEEEvNS4_8identityESY_S18_vS19_EENS_8epilogue10collective18CollectiveEpilogueINS1B_23Sm100TmaWarpSpecializedILi4ELi2ELi16ELb1ELb0EEEJSG_NS5_IJNSR_ISE_SB_EENSR_INSA_ILi16EEESB_EEEEESH_SI_SH_SI_NS1B_6fusion15FusionCallbacksIS1F_NS1K_17LinearCombinationISH_fSH_fLNS_15FloatRoundStyleE2EEESG_S1J_JEEENS4_5SM1004TMEM4LOAD26SM100_TMEM_LOAD_32dp32b16xESY_NSZ_INS10_ILi2ELi4ELi3EEES13_NSR_INS5_IJS14_S1H_EEENS5_IJS1H_SB_EEEEEEENS4_39AutoVectorizingCopyWithAssumedAlignmentILi128EEENS4_14SM90_TMA_STOREES1Y_S20_S20_EEEvvEEEEvNT_6ParamsE)
	.align		4
        /*000c*/ 	.word	index@(__assertfail)
	.align		4
        /*0010*/ 	.word	0x00000000
	.align		4
        /*0014*/ 	.word	0xfffffffe
	.align		4
        /*0018*/ 	.word	0x00000000
	.align		4
        /*001c*/ 	.word	0xfffffffd
	.align		4
        /*0020*/ 	.word	0x00000000
	.align		4
        /*0024*/ 	.word	0xfffffffc


//--------------------- .nv.constant4             --------------------------
	.section	.nv.constant4,"a",@progbits
	.align	8
	.align		8
.nv.constant4:
        /*0000*/ 	.dword	__assertfail
	.align		8
        /*0008*/ 	.dword	__unnamed_1
	.align		8
        /*0010*/ 	.dword	__unnamed_2
	.align		8
        /*0018*/ 	.dword	_ZN39_INTERNAL_da1a1382_4_k_cu_bf1ad1d6_98314cuda3std3__45__cpo5beginE
	.align		8
        /*0020*/ 	.dword	_ZN39_INTERNAL_da1a1382_4_k_cu_bf1ad1d6_98314cuda3std3__45__cpo3endE
	.align		8
        /*0028*/ 	.dword	_ZN39_INTERNAL_da1a1382_4_k_cu_bf1ad1d6_98314cuda3std3__45__cpo6cbeginE
	.align		8
        /*0030*/ 	.dword	_ZN39_INTERNAL_da1a1382_4_k_cu_bf1ad1d6_98314cuda3std3__45__cpo4cendE
	.align		8
        /*0038*/ 	.dword	_ZN39_INTERNAL_da1a1382_4_k_cu_bf1ad1d6_98314cuda3std3__441_GLOBAL__N__da1a1382_4_k_cu_bf1ad1d6_98316ignoreE
	.align		8
        /*0040*/ 	.dword	_ZN39_INTERNAL_da1a1382_4_k_cu_bf1ad1d6_98314cuda3std3__419piecewise_constructE
	.align		8
        /*0048*/ 	.dword	_ZN39_INTERNAL_da1a1382_4_k_cu_bf1ad1d6_98314cuda3std3__48in_placeE
	.align		8
        /*0050*/ 	.dword	_ZN39_INTERNAL_da1a1382_4_k_cu_bf1ad1d6_98314cuda3std6ranges3__45__cpo4swapE
	.align		8
        /*0058*/ 	.dword	_ZN39_INTERNAL_da1a1382_4_k_cu_bf1ad1d6_98314cuda3std6ranges3__45__cpo9iter_moveE
	.align		8
        /*0060*/ 	.dword	_ZN39_INTERNAL_da1a1382_4_k_cu_bf1ad1d6_98314cute7productE
	.align		8
        /*0068*/ 	.dword	_ZN39_INTERNAL_da1a1382_4_k_cu_bf1ad1d6_98314cute1_E
	.align		8
        /*0070*/ 	.dword	$str$25
	.align		8
        /*0078*/ 	.dword	$str$26
	.align		8
        /*0080*/ 	.dword	$str$27
	.align		8
        /*0088*/ 	.dword	$str$28


//--------------------- .text._ZN7cutlass13device_kernelINS_4gemm6kernel13GemmUniversalIN4cute5tupleIJiiiiEEENS1_10collective13CollectiveMmaINS1_35MainloopSm100TmaUmmaWarpSpecializedILi4ELi2ELi4ENS5_IJNS4_1CILi1EEESB_SB_EEEEENS5_IJNSA_ILi128EEESE_NSA_ILi32EEEEEENS_10tfloat32_tENS5_IJlSB_lEEESH_SI_NS4_8TiledMMAINS4_8MMA_AtomIJNS4_17SM100_MMA_TF32_SSISH_SH_fLi128ELi128ELNS4_4UMMA5MajorE0ELSN_0ELNSM_7ScaleInE0ELSO_0EEEEEENS4_6LayoutISC_NS5_IJNSA_ILi0EEESS_SS_EEEEENS5_IJNS4_10UnderscoreESV_SV_EEEEENS4_13SM90_TMA_LOADENS4_14ComposedLayoutINS4_7SwizzleILi3ELi4ELi3EEENS4_18smem_ptr_flag_bitsILi32EEENSR_INS5_IJNSA_ILi8EEESF_EEENS5_IJSF_SB_EEEEEEEvNS4_8identityESY_S18_vS19_EENS_8epilogue10collective18CollectiveEpilogueINS1B_23Sm100TmaWarpSpecializedILi4ELi2ELi16ELb1ELb0EEEJSG_NS5_IJNSR_ISE_SB_EENSR_INSA_ILi16EEESB_EEEEESH_SI_SH_SI_NS1B_6fusion15FusionCallbacksIS1F_NS1K_17LinearCombinationISH_fSH_fLNS_15FloatRoundStyleE2EEESG_S1J_JEEENS4_5SM1004TMEM4LOAD26SM100_TMEM_LOAD_32dp32b16xESY_NSZ_INS10_ILi2ELi4ELi3EEES13_NSR_INS5_IJS14_S1H_EEENS5_IJS1H_SB_EEEEEEENS4_39AutoVectorizingCopyWithAssumedAlignmentILi128EEENS4_14SM90_TMA_STOREES1Y_S20_S20_EEEvvEEEEvNT_6ParamsE --------------------------
	.section	.text._ZN7cutlass13device_kernelINS_4gemm6kernel13GemmUniversalIN4cute5tupleIJiiiiEEENS1_10collective13CollectiveMmaINS1_35MainloopSm100TmaUmmaWarpSpecializedILi4ELi2ELi4ENS5_IJNS4_1CILi1EEESB_SB_EEEEENS5_IJNSA_ILi128EEESE_NSA_ILi32EEEEEENS_10tfloat32_tENS5_IJlSB_lEEESH_SI_NS4_8TiledMMAINS4_8MMA_AtomIJNS4_17SM100_MMA_TF32_SSISH_SH_fLi128ELi128ELNS4_4UMMA5MajorE0ELSN_0ELNSM_7ScaleInE0ELSO_0EEEEEENS4_6LayoutISC_NS5_IJNSA_ILi0EEESS_SS_EEEEENS5_IJNS4_10UnderscoreESV_SV_EEEEENS4_13SM90_TMA_LOADENS4_14ComposedLayoutINS4_7SwizzleILi3ELi4ELi3EEENS4_18smem_ptr_flag_bitsILi32EEENSR_INS5_IJNSA_ILi8EEESF_EEENS5_IJSF_SB_EEEEEEEvNS4_8identityESY_S18_vS19_EENS_8epilogue10collective18CollectiveEpilogueINS1B_23Sm100TmaWarpSpecializedILi4ELi2ELi16ELb1ELb0EEEJSG_NS5_IJNSR_ISE_SB_EENSR_INSA_ILi16EEESB_EEEEESH_SI_SH_SI_NS1B_6fusion15FusionCallbacksIS1F_NS1K_17LinearCombinationISH_fSH_fLNS_15FloatRoundStyleE2EEESG_S1J_JEEENS4_5SM1004TMEM4LOAD26SM100_TMEM_LOAD_32dp32b16xESY_NSZ_INS10_ILi2ELi4ELi3EEES13_NSR_INS5_IJS14_S1H_EEENS5_IJS1H_SB_EEEEEEENS4_39AutoVectorizingCopyWithAssumedAlignmentILi128EEENS4_14SM90_TMA_STOREES1Y_S20_S20_EEEvvEEEEvNT_6ParamsE,"ax",@progbits
	.align	128
.text._ZN7cutlass13device_kernelINS_4gemm6kernel13GemmUniversalIN4cute5tupleIJiiiiEEENS1_10collective13CollectiveMmaINS1_35MainloopSm100TmaUmmaWarpSpecializedILi4ELi2ELi4ENS5_IJNS4_1CILi1EEESB_SB_EEEEENS5_IJNSA_ILi128EEESE_NSA_ILi32EEEEEENS_10tfloat32_tENS5_IJlSB_lEEESH_SI_NS4_8TiledMMAINS4_8MMA_AtomIJNS4_17SM100_MMA_TF32_SSISH_SH_fLi128ELi128ELNS4_4UMMA5MajorE0ELSN_0ELNSM_7ScaleInE0ELSO_0EEEEEENS4_6LayoutISC_NS5_IJNSA_ILi0EEESS_SS_EEEEENS5_IJNS4_10UnderscoreESV_SV_EEEEENS4_13SM90_TMA_LOADENS4_14ComposedLayoutINS4_7SwizzleILi3ELi4ELi3EEENS4_18smem_ptr_flag_bitsILi32EEENSR_INS5_IJNSA_ILi8EEESF_EEENS5_IJSF_SB_EEEEEEEvNS4_8identityESY_S18_vS19_EENS_8epilogue10collective18CollectiveEpilogueINS1B_23Sm100TmaWarpSpecializedILi4ELi2ELi16ELb1ELb0EEEJSG_NS5_IJNSR_ISE_SB_EENSR_INSA_ILi16EEESB_EEEEESH_SI_SH_SI_NS1B_6fusion15FusionCallbacksIS1F_NS1K_17LinearCombinationISH_fSH_fLNS_15FloatRoundStyleE2EEESG_S1J_JEEENS4_5SM1004TMEM4LOAD26SM100_TMEM_LOAD_32dp32b16xESY_NSZ_INS10_ILi2ELi4ELi3EEES13_NSR_INS5_IJS14_S1H_EEENS5_IJS1H_SB_EEEEEEENS4_39AutoVectorizingCopyWithAssumedAlignmentILi128EEENS4_14SM90_TMA_STOREES1Y_S20_S20_EEEvvEEEEvNT_6ParamsE:
        .type           _ZN7cutlass13device_kernelINS_4gemm6kernel13GemmUniversalIN4cute5tupleIJiiiiEEENS1_10collective13CollectiveMmaINS1_35MainloopSm100TmaUmmaWarpSpecializedILi4ELi2ELi4ENS5_IJNS4_1CILi1EEESB_SB_EEEEENS5_IJNSA_ILi128EEESE_NSA_ILi32EEEEEENS_10tfloat32_tENS5_IJlSB_lEEESH_SI_NS4_8TiledMMAINS4_8MMA_AtomIJNS4_17SM100_MMA_TF32_SSISH_SH_fLi128ELi128ELNS4_4UMMA5MajorE0ELSN_0ELNSM_7ScaleInE0ELSO_0EEEEEENS4_6LayoutISC_NS5_IJNSA_ILi0EEESS_SS_EEEEENS5_IJNS4_10UnderscoreESV_SV_EEEEENS4_13SM90_TMA_LOADENS4_14ComposedLayoutINS4_7SwizzleILi3ELi4ELi3EEENS4_18smem_ptr_flag_bitsILi32EEENSR_INS5_IJNSA_ILi8EEESF_EEENS5_IJSF_SB_EEEEEEEvNS4_8identityESY_S18_vS19_EENS_8epilogue10collective18CollectiveEpilogueINS1B_23Sm100TmaWarpSpecializedILi4ELi2ELi16ELb1ELb0EEEJSG_NS5_IJNSR_ISE_SB_EENSR_INSA_ILi16EEESB_EEEEESH_SI_SH_SI_NS1B_6fusion15FusionCallbacksIS1F_NS1K_17LinearCombinationISH_fSH_fLNS_15FloatRoundStyleE2EEESG_S1J_JEEENS4_5SM1004TMEM4LOAD26SM100_TMEM_LOAD_32dp32b16xESY_NSZ_INS10_ILi2ELi4ELi3EEES13_NSR_INS5_IJS14_S1H_EEENS5_IJS1H_SB_EEEEEEENS4_39AutoVectorizingCopyWithAssumedAlignmentILi128EEENS4_14SM90_TMA_STOREES1Y_S20_S20_EEEvvEEEEvNT_6ParamsE,@function
        .size           _ZN7cutlass13device_kernelINS_4gemm6kernel13GemmUniversalIN4cute5tupleIJiiiiEEENS1_10collective13CollectiveMmaINS1_35MainloopSm100TmaUmmaWarpSpecializedILi4ELi2ELi4ENS5_IJNS4_1CILi1EEESB_SB_EEEEENS5_IJNSA_ILi128EEESE_NSA_ILi32EEEEEENS_10tfloat32_tENS5_IJlSB_lEEESH_SI_NS4_8TiledMMAINS4_8MMA_AtomIJNS4_17SM100_MMA_TF32_SSISH_SH_fLi128ELi128ELNS4_4UMMA5MajorE0ELSN_0ELNSM_7ScaleInE0ELSO_0EEEEEENS4_6LayoutISC_NS5_IJNSA_ILi0EEESS_SS_EEEEENS5_IJNS4_10UnderscoreESV_SV_EEEEENS4_13SM90_TMA_LOADENS4_14ComposedLayoutINS4_7SwizzleILi3ELi4ELi3EEENS4_18smem_ptr_flag_bitsILi32EEENSR_INS5_IJNSA_ILi8EEESF_EEENS5_IJSF_SB_EEEEEEEvNS4_8identityESY_S18_vS19_EENS_8epilogue10collective18CollectiveEpilogueINS1B_23Sm100TmaWarpSpecializedILi4ELi2ELi16ELb1ELb0EEEJSG_NS5_IJNSR_ISE_SB_EENSR_INSA_ILi16EEESB_EEEEESH_SI_SH_SI_NS1B_6fusion15FusionCallbacksIS1F_NS1K_17LinearCombinationISH_fSH_fLNS_15FloatRoundStyleE2EEESG_S1J_JEEENS4_5SM1004TMEM4LOAD26SM100_TMEM_LOAD_32dp32b16xESY_NSZ_INS10_ILi2ELi4ELi3EEES13_NSR_INS5_IJS14_S1H_EEENS5_IJS1H_SB_EEEEEEENS4_39AutoVectorizingCopyWithAssumedAlignmentILi128EEENS4_14SM90_TMA_STOREES1Y_S20_S20_EEEvvEEEEvNT_6ParamsE,(.L_x_220 - _ZN7cutlass13device_kernelINS_4gemm6kernel13GemmUniversalIN4cute5tupleIJiiiiEEENS1_10collective13CollectiveMmaINS1_35MainloopSm100TmaUmmaWarpSpecializedILi4ELi2ELi4ENS5_IJNS4_1CILi1EEESB_SB_EEEEENS5_IJNSA_ILi128EEESE_NSA_ILi32EEEEEENS_10tfloat32_tENS5_IJlSB_lEEESH_SI_NS4_8TiledMMAINS4_8MMA_AtomIJNS4_17SM100_MMA_TF32_SSISH_SH_fLi128ELi128ELNS4_4UMMA5MajorE0ELSN_0ELNSM_7ScaleInE0ELSO_0EEEEEENS4_6LayoutISC_NS5_IJNSA_ILi0EEESS_SS_EEEEENS5_IJNS4_10UnderscoreESV_SV_EEEEENS4_13SM90_TMA_LOADENS4_14ComposedLayoutINS4_7SwizzleILi3ELi4ELi3EEENS4_18smem_ptr_flag_bitsILi32EEENSR_INS5_IJNSA_ILi8EEESF_EEENS5_IJSF_SB_EEEEEEEvNS4_8identityESY_S18_vS19_EENS_8epilogue10collective18CollectiveEpilogueINS1B_23Sm100TmaWarpSpecializedILi4ELi2ELi16ELb1ELb0EEEJSG_NS5_IJNSR_ISE_SB_EENSR_INSA_ILi16EEESB_EEEEESH_SI_SH_SI_NS1B_6fusion15FusionCallbacksIS1F_NS1K_17LinearCombinationISH_fSH_fLNS_15FloatRoundStyleE2EEESG_S1J_JEEENS4_5SM1004TMEM4LOAD26SM100_TMEM_LOAD_32dp32b16xESY_NSZ_INS10_ILi2ELi4ELi3EEES13_NSR_INS5_IJS14_S1H_EEENS5_IJS1H_SB_EEEEEEENS4_39AutoVectorizingCopyWithAssumedAlignmentILi128EEENS4_14SM90_TMA_STOREES1Y_S20_S20_EEEvvEEEEvNT_6ParamsE)
        .other          _ZN7cutlass13device_kernelINS_4gemm6kernel13GemmUniversalIN4cute5tupleIJiiiiEEENS1_10collective13CollectiveMmaINS1_35MainloopSm100TmaUmmaWarpSpecializedILi4ELi2ELi4ENS5_IJNS4_1CILi1EEESB_SB_EEEEENS5_IJNSA_ILi128EEESE_NSA_ILi32EEEEEENS_10tfloat32_tENS5_IJlSB_lEEESH_SI_NS4_8TiledMMAINS4_8MMA_AtomIJNS4_17SM100_MMA_TF32_SSISH_SH_fLi128ELi128ELNS4_4UMMA5MajorE0ELSN_0ELNSM_7ScaleInE0ELSO_0EEEEEENS4_6LayoutISC_NS5_IJNSA_ILi0EEESS_SS_EEEEENS5_IJNS4_10UnderscoreESV_SV_EEEEENS4_13SM90_TMA_LOADENS4_14ComposedLayoutINS4_7SwizzleILi3ELi4ELi3EEENS4_18smem_ptr_flag_bitsILi32EEENSR_INS5_IJNSA_ILi8EEESF_EEENS5_IJSF_SB_EEEEEEEvNS4_8identityESY_S18_vS19_EENS_8epilogue10collective18CollectiveEpilogueINS1B_23Sm100TmaWarpSpecializedILi4ELi2ELi16ELb1ELb0EEEJSG_NS5_IJNSR_ISE_SB_EENSR_INSA_ILi16EEESB_EEEEESH_SI_SH_SI_NS1B_6fusion15FusionCallbacksIS1F_NS1K_17LinearCombinationISH_fSH_fLNS_15FloatRoundStyleE2EEESG_S1J_JEEENS4_5SM1004TMEM4LOAD26SM100_TMEM_LOAD_32dp32b16xESY_NSZ_INS10_ILi2ELi4ELi3EEES13_NSR_INS5_IJS14_S1H_EEENS5_IJS1H_SB_EEEEEEENS4_39AutoVectorizingCopyWithAssumedAlignmentILi128EEENS4_14SM90_TMA_STOREES1Y_S20_S20_EEEvvEEEEvNT_6ParamsE,@"STO_CUDA_ENTRY STV_DEFAULT"
_ZN7cutlass13device_kernelINS_4gemm6kernel13GemmUniversalIN4cute5tupleIJiiiiEEENS1_10collective13CollectiveMmaINS1_35MainloopSm100TmaUmmaWarpSpecializedILi4ELi2ELi4ENS5_IJNS4_1CILi1EEESB_SB_EEEEENS5_IJNSA_ILi128EEESE_NSA_ILi32EEEEEENS_10tfloat32_tENS5_IJlSB_lEEESH_SI_NS4_8TiledMMAINS4_8MMA_AtomIJNS4_17SM100_MMA_TF32_SSISH_SH_fLi128ELi128ELNS4_4UMMA5MajorE0ELSN_0ELNSM_7ScaleInE0ELSO_0EEEEEENS4_6LayoutISC_NS5_IJNSA_ILi0EEESS_SS_EEEEENS5_IJNS4_10UnderscoreESV_SV_EEEEENS4_13SM90_TMA_LOADENS4_14ComposedLayoutINS4_7SwizzleILi3ELi4ELi3EEENS4_18smem_ptr_flag_bitsILi32EEENSR_INS5_IJNSA_ILi8EEESF_EEENS5_IJSF_SB_EEEEEEEvNS4_8identityESY_S18_vS19_EENS_8epilogue10collective18CollectiveEpilogueINS1B_23Sm100TmaWarpSpecializedILi4ELi2ELi16ELb1ELb0EEEJSG_NS5_IJNSR_ISE_SB_EENSR_INSA_ILi16EEESB_EEEEESH_SI_SH_SI_NS1B_6fusion15FusionCallbacksIS1F_NS1K_17LinearCombinationISH_fSH_fLNS_15FloatRoundStyleE2EEESG_S1J_JEEENS4_5SM1004TMEM4LOAD26SM100_TMEM_LOAD_32dp32b16xESY_NSZ_INS10_ILi2ELi4ELi3EEES13_NSR_INS5_IJS14_S1H_EEENS5_IJS1H_SB_EEEEEEENS4_39AutoVectorizingCopyWithAssumedAlignmentILi128EEENS4_14SM90_TMA_STOREES1Y_S20_S20_EEEvvEEEEvNT_6ParamsE:
[----:B------:R-:W1:Y:S01]  /*0000*/  LDC R1, c[0x0][0x37c] ;  /* 0x0000df00ff017b82 */ /* 0x000e620000000800 */
[----:B------:R-:W2:Y:S01]  /*0010*/  S2R R80, SR_TID.X ;  /* 0x0000000000507919 */ /* 0x000ea20000002100 */
[----:B------:R-:W3:Y:S01]  /*0020*/  LDCU.64 UR4, c[0x0][0x890] ;  /* 0x00011200ff0477ac */ /* 0x000ee20008000a00 */
[----:B------:R-:W-:Y:S02]  /*0030*/  PRMT R67, RZ, 0x7610, R67 ;  /* 0x00007610ff437816 */ /* 0x000fe40000000043 */
[----:B------:R-:W-:Y:S01]  /*0040*/  ELECT P5, URZ, PT ;  /* 0x0000000000ff782f */ /* 0x000fe200038a0000 */
[----:B------:R-:W4:Y:S01]  /*0050*/  LDCU.64 UR46, c[0x0][0x358] ;  /* 0x00006b00ff2e77ac */ /* 0x000f220008000a00 */
[----:B---3--:R-:W-:-:S04]  /*0060*/  UISETP.NE.U32.AND UP0, UPT, UR4, URZ, UPT ;  /* 0x000000ff0400728c */ /* 0x008fc8000bf05070 */
[----:B------:R-:W-:Y:S01]  /*0070*/  UISETP.NE.AND.EX UP0, UPT, UR5, URZ, UPT, UP0 ;  /* 0x000000ff0500728c */ /* 0x000fe2000bf05300 */
[----:B--2---:R-:W-:-:S05]  /*0080*/  SHF.R.U32.HI R72, RZ, 0x5, R80 ;  /* 0x00000005ff487819 */ /* 0x004fca0000011650 */
[----:B------:R-:W2:Y:S02]  /*0090*/  SHFL.IDX PT, R0, R72, RZ, 0x1f ;  /* 0x00001fff48007589 */ /* 0x000ea400000e0000 */
[----:B--2---:R-:W-:Y:S01]  /*00a0*/  R2UR UR8, R0 ;  /* 0x00000000000872ca */ /* 0x004fe200000e0000 */
[----:B-1--4-:R-:W-:-:S14]  /*00b0*/  BRA.U UP0, `(.L_x_0) ;  /* 0x00000001002c7547 */ /* 0x012fdc000b800000 */
[----:B------:R-:W1:Y:S02]  /*00c0*/  LDCU.64 UR6, c[0x0][0x888] ;  /* 0x00011100ff0677ac */ /* 0x000e640008000a00 */
[----:B-1----:R-:W-:-:S04]  /*00d0*/  UISETP.NE.U32.AND UP0, UPT, UR6, URZ, UPT ;  /* 0x000000ff0600728c */ /* 0x002fc8000bf05070 */
[----:B------:R-:W-:-:S09]  /*00e0*/  UISETP.NE.AND.EX UP0, UPT, UR7, URZ, UPT, UP0 ;  /* 0x000000ff0700728c */ /* 0x000fd2000bf05300 */
[----:B------:R-:W-:Y:S05]  /*00f0*/  BRA.U !UP0, `(.L_x_1) ;  /* 0x0000000108107547 */ /* 0x000fea000b800000 */
[----:B------:R-:W1:Y:S02]  /*0100*/  LDC.64 R2, c[0x0][0x888] ;  /* 0x00022200ff027b82 */ /* 0x000e640000000a00 */
[----:B-1----:R1:W5:Y:S01]  /*0110*/  LDG.E R35, desc[UR46][R2.64] ;  /* 0x0000002e02237981 */ /* 0x002362000c1e1900 */
[----:B------:R-:W-:Y:S01]  /*0120*/  HFMA2 R67, -RZ, RZ, 0, 5.9604644775390625e-08 ;  /* 0x00000001ff437431 */ /* 0x000fe200000001ff */
[----:B------:R-:W-:Y:S05]  /*0130*/  BRA `(.L_x_0) ;  /* 0x00000000000c7947 */ /* 0x000fea0003800000 */
.L_x_1:
[----:B------:R-:W1:Y:S01]  /*0140*/  LDCU UR6, c[0x0][0x880] ;  /* 0x00011000ff0677ac */ /* 0x000e620008000800 */
[----:B------:R-:W-:Y:S01]  /*0150*/  HFMA2 R67, -RZ, RZ, 0, 5.9604644775390625e-08 ;  /* 0x00000001ff437431 */ /* 0x000fe200000001ff */
[----:B-1----:R-:W-:-:S07]  /*0160*/  MOV R35, UR6 ;  /* 0x0000000600237c02 */ /* 0x002fce0008000f00 */
.L_x_0:
[----:B------:R-:W2:Y:S02]  /*0170*/  LDCU.64 UR6, c[0x0][0x8b0] ;  /* 0x00011600ff0677ac */ /* 0x000ea40008000a00 */
[----:B--2---:R-:W-:-:S04]  /*0180*/  UISETP.NE.U32.AND UP0, UPT, UR6, URZ, UPT ;  /* 0x000000ff0600728c */ /* 0x004fc8000bf05070 */
[----:B------:R-:W-:-:S09]  /*0190*/  UISETP.NE.AND.EX UP0, UPT, UR7, URZ, UPT, UP0 ;  /* 0x000000ff0700728c */ /* 0x000fd2000bf05300 */
[----:B------:R-:W-:Y:S05]  /*01a0*/  BRA.U UP0, `(.L_x_2) ;  /* 0x0000000100247547 */ /* 0x000fea000b800000 */
[----:B------:R-:W2:Y:S02]  /*01b0*/  LDCU.64 UR6, c[0x0][0x8a8] ;  /* 0x00011500ff0677ac */ /* 0x000ea40008000a00 */
[----:B--2---:R-:W-:-:S04]  /*01c0*/  UISETP.NE.U32.AND UP0, UPT, UR6, URZ, UPT ;  /* 0x000000ff0600728c */ /* 0x004fc8000bf05070 */
[----:B------:R-:W-:-:S09]  /*01d0*/  UISETP.NE.AND.EX UP0, UPT, UR7, URZ, UPT, UP0 ;  /* 0x000000ff0700728c */ /* 0x000fd2000bf05300 */
[----:B------:R-:W-:Y:S05]  /*01e0*/  BRA.U !UP0, `(.L_x_3) ;  /* 0x00000001080c7547 */ /* 0x000fea000b800000 */
[----:B------:R-:W2:Y:S02]  /*01f0*/  LDC.64 R32, c[0x0][0x8a8] ;  /* 0x00022a00ff207b82 */ /* 0x000ea40000000a00 */
[----:B--2---:R2:W5:Y:S01]  /*0200*/  LDG.E R32, desc[UR46][R32.64] ;  /* 0x0000002e20207981 */ /* 0x004562000c1e1900 */
[----:B------:R-:W-:Y:S05]  /*0210*/  BRA `(.L_x_2) ;  /* 0x0000000000087947 */ /* 0x000fea0003800000 */
.L_x_3:
[----:B------:R-:W2:Y:S02]  /*0220*/  LDCU UR6, c[0x0][0x8a0] ;  /* 0x00011400ff0677ac */ /* 0x000ea40008000800 */
[----:B--2---:R-:W-:Y:S02]  /*0230*/  MOV R32, UR6 ;  /* 0x0000000600207c02 */ /* 0x004fe40008000f00 */
.L_x_2:
[----:B------:R-:W-:Y:S01]  /*0240*/  IMAD.U32 R0, RZ, RZ, UR8 ;  /* 0x00000008ff007e24 */ /* 0x000fe2000f8e00ff */
[----:B------:R-:W-:Y:S04]  /*0250*/  BSSY.RECONVERGENT B0, `(.L_x_4) ;  /* 0x000000c000007945 */ /* 0x000fe80003800200 */
[C---:B------:R-:W-:Y:S02]  /*0260*/  ISETP.NE.OR P1, PT, R0.reuse, 0x1, !P5 ;  /* 0x000000010000780c */ /* 0x040fe40006f25670 */
[----:B------:R-:W-:-:S11]  /*0270*/  ISETP.NE.OR P0, PT, R0, 0x3, !P5 ;  /* 0x000000030000780c */ /* 0x000fd60006f05670 */
[----:B------:R-:W-:Y:S05]  /*0280*/  @P1 BRA `(.L_x_5) ;  /* 0x0000000000201947 */ /* 0x000fea0003800000 */
[----:B------:R-:W3:Y:S02]  /*0290*/  LDCU.64 UR6, c[0x0][0x348] ;  /* 0x00006900ff0677ac */ /* 0x000ee40008000a00 */
[----:B---3--:R-:W-:Y:S02]  /*02a0*/  UIADD3 UR10, UP1, UPT, UR6, 0x80, URZ ;  /* 0x00000080060a7890 */ /* 0x008fe4000ff3e0ff */
[----:B------:R-:W-:Y:S02]  /*02b0*/  UIADD3 UR6, UP0, UPT, UR6, 0x180, URZ ;  /* 0x0000018006067890 */ /* 0x000fe4000ff1e0ff */
[----:B------:R-:W-:Y:S02]  /*02c0*/  UIADD3.X UR11, UPT, UPT, URZ, UR7, URZ, UP1, !UPT ;  /* 0x00000007ff0b7290 */ /* 0x000fe40008ffe4ff */
[----:B------:R-:W-:-:S07]  /*02d0*/  UIADD3.X UR7, UPT, UPT, URZ, UR7, URZ, UP0, !UPT ;  /* 0x00000007ff077290 */ /* 0x000fce00087fe4ff */
[----:B------:R3:W-:Y:S02]  /*02e0*/  UTMACCTL.PF [UR10] ;  /* 0x000000000a0079b9 */ /* 0x0007e40008040000 */
[----:B------:R3:W-:Y:S02]  /*02f0*/  UTMACCTL.PF [UR6] ;  /* 0x00000000060079b9 */ /* 0x0007e40008040000 */
[----:B---3--:R-:W-:Y:S01]  /*0300*/  NOP ;  /* 0x0000000000007918 */ /* 0x008fe20000000000 */
.L_x_5:
[----:B------:R-:W-:Y:S05]  /*0310*/  BSYNC.RECONVERGENT B0 ;  /* 0x0000000000007941 */ /* 0x000fea0003800200 */
.L_x_4:
[----:B------:R-:W-:Y:S04]  /*0320*/  BSSY.RECONVERGENT B0, `(.L_x_6) ;  /* 0x000000a000007945 */ /* 0x000fe80003800200 */
        /* <DEDUP_REMOVED lines=9> */
.L_x_7:
[----:B------:R-:W-:Y:S05]  /*03c0*/  BSYNC.RECONVERGENT B0 ;  /* 0x0000000000007941 */ /* 0x000fea0003800200 */
.L_x_6:
[----:B------:R-:W3:Y:S01]  /*03d0*/  LDCU.64 UR6, c[0x0][0x888] ;  /* 0x00011100ff0677ac */ /* 0x000ee20008000a00 */
[----:B------:R-:W-:Y:S02]  /*03e0*/  UISETP.EQ.U32.AND UP1, UPT, UR4, URZ, UPT ;  /* 0x000000ff0400728c */ /* 0x000fe4000bf22070 */
[----:B------:R-:W-:Y:S02]  /*03f0*/  UPLOP3.LUT UP2, UPT, UPT, UPT, UPT, 0x80, 0x8 ;  /* 0x000000000008789c */ /* 0x000fe40003f4f070 */
[----:B---3--:R-:W-:-:S04]  /*0400*/  UISETP.NE.U32.AND UP0, UPT, UR6, URZ, UPT ;  /* 0x000000ff0600728c */ /* 0x008fc8000bf05070 */
[----:B------:R-:W-:-:S04]  /*0410*/  UISETP.NE.AND.EX UP0, UPT, UR7, URZ, UPT, UP0 ;  /* 0x000000ff0700728c */ /* 0x000fc8000bf05300 */
[----:B------:R-:W-:-:S04]  /*0420*/  UISETP.EQ.OR.EX UP3, UPT, UR5, URZ, !UP0, UP1 ;  /* 0x000000ff0500728c */ /* 0x000fc8000c762710 */
[----:B------:R-:W-:-:S05]  /*0430*/  UP2UR UR50, UPR, URZ, 0x8 ;  /* 0x00000008ff327883 */ /* 0x000fca0008000000 */
[----:B------:R-:W-:Y:S07]  /*0440*/  BRA.U !UP3, `(.L_x_8) ;  /* 0x000000010b207547 */ /* 0x000fee000b800000 */
[----:B------:R-:W-:Y:S01]  /*0450*/  UISETP.NE.U32.AND UP2, UPT, UR4, URZ, UPT ;  /* 0x000000ff0400728c */ /* 0x000fe2000bf45070 */
[----:B-----5:R-:W-:Y:S01]  /*0460*/  FSETP.NEU.AND P0, PT, R35, RZ, PT ;  /* 0x000000ff2300720b */ /* 0x020fe20003f0d000 */
[----:B------:R-:W-:Y:S02]  /*0470*/  USEL UR4, URZ, 0xffffffff, UP0 ;  /* 0xffffffffff047887 */ /* 0x000fe40008000000 */
[----:B------:R-:W-:-:S10]  /*0480*/  UISETP.NE.AND.EX UP2, UPT, UR5, URZ, UPT, UP2 ;  /* 0x000000ff0500728c */ /* 0x000fd4000bf45320 */
[----:B------:R-:W-:Y:S01]  /*0490*/  VOTEU.ANY UP1, P0 ;  /* 0x0000000000ff7886 */ /* 0x000fe20000020100 */
[----:B------:R-:W-:-:S04]  /*04a0*/  @!UP2 USEL UR4, URZ, 0xffffffff, UP1 ;  /* 0xffffffffff04a887 */ /* 0x000fc80008800000 */
[----:B------:R-:W-:-:S04]  /*04b0*/  ULOP3.LUT UR4, UR4, 0x1, URZ, 0xc0, !UPT ;  /* 0x0000000104047892 */ /* 0x000fc8000f8ec0ff */
[----:B------:R-:W-:-:S11]  /*04c0*/  UISETP.NE.U32.AND UP2, UPT, UR4, 0x1, UPT ;  /* 0x000000010400788c */ /* 0x000fd6000bf45070 */
.L_x_8:
[----:B-1----:R-:W1:Y:S01]  /*04d0*/  SHFL.IDX PT, R2, R72, RZ, 0x1f ;  /* 0x00001fff48027589 */ /* 0x002e6200000e0000 */
[----:B------:R-:W-:-:S04]  /*04e0*/  UISETP.NE.AND UP1, UPT, UR8, 0x2, UPT ;  /* 0x000000020800788c */ /* 0x000fc8000bf25270 */
[----:B------:R-:W-:Y:S01]  /*04f0*/  USEL UR6, URZ, 0x1, UP1 ;  /* 0x00000001ff067887 */ /* 0x000fe20008800000 */
[----:B-1----:R-:W-:-:S13]  /*0500*/  ISETP.NE.AND P0, PT, R2, RZ, PT ;  /* 0x000000ff0200720c */ /* 0x002fda0003f05270 */
[----:B------:R-:W-:Y:S05]  /*0510*/  @P0 BRA `(.L_x_9) ;  /* 0x0000000000480947 */ /* 0x000fea0003800000 */
[----:B------:R-:W1:Y:S01]  /*0520*/  S2UR UR5, SR_CgaCtaId ;  /* 0x00000000000579c3 */ /* 0x000e620000008800 */
[----:B------:R-:W-:Y:S01]  /*0530*/  UMOV UR7, 0x400 ;  /* 0x0000040000077882 */ /* 0x000fe20000000000 */
[----:B------:R-:W-:Y:S01]  /*0540*/  UMOV UR4, 0x1 ;  /* 0x0000000100047882 */ /* 0x000fe20000000000 */
[----:B------:R-:W-:Y:S01]  /*0550*/  ELECT P0, URZ, PT ;  /* 0x0000000000ff782f */ /* 0x000fe20003800000 */
[----:B------:R-:W-:-:S04]  /*0560*/  UIADD3 UR10, UPT, UPT, -UR4, 0x100000, URZ ;  /* 0x00100000040a7890 */ /* 0x000fc8000fffe1ff */
[----:B------:R-:W-:Y:S02]  /*0570*/  USHF.L.U32 UR11, UR10, 0xb, URZ ;  /* 0x0000000b0a0b7899 */ /* 0x000fe400080006ff */
[----:B------:R-:W-:Y:S02]  /*0580*/  USHF.L.U32 UR10, UR10, 0x1, URZ ;  /* 0x000000010a0a7899 */ /* 0x000fe400080006ff */
[----:B-1----:R-:W-:Y:S01]  /*0590*/  ULEA UR5, UR5, UR7, 0x18 ;  /* 0x0000000705057291 */ /* 0x002fe2000f8ec0ff */
[----:B------:R-:W1:Y:S11]  /*05a0*/  FENCE.VIEW.ASYNC.S ;  /* 0x00000000000073c6 */ /* 0x000e760000000000 */
[----:B-1----:R1:W3:Y:S01]  /*05b0*/  SYNCS.EXCH.64 URZ, [UR5], UR10 ;  /* 0x0000000a05ff75b2 */ /* 0x0022e20008000100 */
[----:B------:R1:W4:Y:S01]  /*05c0*/  SYNCS.EXCH.64 URZ, [UR5+0x20], UR10 ;  /* 0x0000200a05ff75b2 */ /* 0x0003220008000100 */
[----:B------:R1:W1:Y:S01]  /*05d0*/  SYNCS.EXCH.64 URZ, [UR5+0x8], UR10 ;  /* 0x0000080a05ff75b2 */ /* 0x0002620008000100 */
[----:B------:R1:W1:Y:S01]  /*05e0*/  SYNCS.EXCH.64 URZ, [UR5+0x28], UR10 ;  /* 0x0000280a05ff75b2 */ /* 0x0002620008000100 */
[----:B------:R1:W1:Y:S01]  /*05f0*/  SYNCS.EXCH.64 URZ, [UR5+0x10], UR10 ;  /* 0x0000100a05ff75b2 */ /* 0x0002620008000100 */
[----:B------:R1:W1:Y:S01]  /*0600*/  SYNCS.EXCH.64 URZ, [UR5+0x30], UR10 ;  /* 0x0000300a05ff75b2 */ /* 0x0002620008000100 */
[----:B------:R1:W1:Y:S01]  /*0610*/  SYNCS.EXCH.64 URZ, [UR5+0x18], UR10 ;  /* 0x0000180a05ff75b2 */ /* 0x0002620008000100 */
[----:B------:R1:W1:Y:S01]  /*0620*/  SYNCS.EXCH.64 URZ, [UR5+0x38], UR10 ;  /* 0x0000380a05ff75b2 */ /* 0x0002620008000100 */
[----:B------:R-:W-:Y:S01]  /*0630*/  NOP ;  /* 0x0000000000007918 */ /* 0x000fe20000000000 */
.L_x_9:
[----:B------:R-:W2:Y:S01]  /*0640*/  SHFL.IDX PT, R2, R72, RZ, 0x1f ;  /* 0x00001fff48027589 */ /* 0x000ea200000e0000 */
[----:B------:R-:W-:Y:S01]  /*0650*/  NOP ;  /* 0x0000000000007918 */ /* 0x000fe20000000000 */
[----:B--2---:R-:W-:-:S13]  /*0660*/  ISETP.NE.AND P0, PT, R2, 0x1, PT ;  /* 0x000000010200780c */ /* 0x004fda0003f05270 */
[----:B------:R-:W-:Y:S05]  /*0670*/  @P0 BRA `(.L_x_10) ;  /* 0x0000000000580947 */ /* 0x000fea0003800000 */
[----:B------:R-:W2:Y:S01]  /*0680*/  S2UR UR7, SR_CgaCtaId ;  /* 0x00000000000779c3 */ /* 0x000ea20000008800 */
[----:B------:R-:W-:Y:S01]  /*0690*/  UMOV UR9, 0x400 ;  /* 0x0000040000097882 */ /* 0x000fe20000000000 */
[----:B-1----:R-:W-:Y:S01]  /*06a0*/  UMOV UR5, 0x20 ;  /* 0x0000002000057882 */ /* 0x002fe20000000000 */
[----:B------:R-:W-:Y:S01]  /*06b0*/  UMOV UR4, 0x80 ;  /* 0x0000008000047882 */ /* 0x000fe20000000000 */
[----:B------:R-:W-:-:S04]  /*06c0*/  UIADD3 UR10, UPT, UPT, -UR5, 0x100000, URZ ;  /* 0x00100000050a7890 */ /* 0x000fc8000fffe1ff */
[----:B------:R-:W-:Y:S02]  /*06d0*/  USHF.L.U32 UR11, UR10, 0xb, URZ ;  /* 0x0000000b0a0b7899 */ /* 0x000fe400080006ff */
[----:B------:R-:W-:Y:S02]  /*06e0*/  USHF.L.U32 UR10, UR10, 0x1, URZ ;  /* 0x000000010a0a7899 */ /* 0x000fe400080006ff */
[----:B------:R-:W-:-:S04]  /*06f0*/  UIADD3 UR4, UPT, UPT, -UR4, 0x100000, URZ ;  /* 0x0010000004047890 */ /* 0x000fc8000fffe1ff */
[----:B------:R-:W-:Y:S02]  /*0700*/  USHF.L.U32 UR5, UR4, 0xb, URZ ;  /* 0x0000000b04057899 */ /* 0x000fe400080006ff */
[----:B------:R-:W-:Y:S01]  /*0710*/  USHF.L.U32 UR4, UR4, 0x1, URZ ;  /* 0x0000000104047899 */ /* 0x000fe200080006ff */
[----:B------:R-:W-:Y:S01]  /*0720*/  ELECT P0, URZ, PT ;  /* 0x0000000000ff782f */ /* 0x000fe20003800000 */
[----:B--2---:R-:W-:Y:S01]  /*0730*/  ULEA UR7, UR7, UR9, 0x18 ;  /* 0x0000000907077291 */ /* 0x004fe2000f8ec0ff */
[----:B------:R-:W1:Y:S11]  /*0740*/  FENCE.VIEW.ASYNC.S ;  /* 0x00000000000073c6 */ /* 0x000e760000000000 */
[----:B-1----:R2:W1:Y:S01]  /*0750*/  SYNCS.EXCH.64 URZ, [UR7+0x40], UR10 ;  /* 0x0000400a07ff75b2 */ /* 0x0024620008000100 */
[----:B------:R2:W1:Y:S01]  /*0760*/  SYNCS.EXCH.64 URZ, [UR7+0x60], UR4 ;  /* 0x0000600407ff75b2 */ /* 0x0004620008000100 */
[----:B------:R2:W1:Y:S01]  /*0770*/  SYNCS.EXCH.64 URZ, [UR7+0x48], UR10 ;  /* 0x0000480a07ff75b2 */ /* 0x0004620008000100 */
[----:B------:R2:W1:Y:S01]  /*0780*/  SYNCS.EXCH.64 URZ, [UR7+0x68], UR4 ;  /* 0x0000680407ff75b2 */ /* 0x0004620008000100 */
[----:B------:R2:W1:Y:S01]  /*0790*/  SYNCS.EXCH.64 URZ, [UR7+0x50], UR10 ;  /* 0x0000500a07ff75b2 */ /* 0x0004620008000100 */
[----:B------:R2:W1:Y:S01]  /*07a0*/  SYNCS.EXCH.64 URZ, [UR7+0x70], UR4 ;  /* 0x0000700407ff75b2 */ /* 0x0004620008000100 */
[----:B------:R2:W1:Y:S01]  /*07b0*/  SYNCS.EXCH.64 URZ, [UR7+0x58], UR10 ;  /* 0x0000580a07ff75b2 */ /* 0x0004620008000100 */
[----:B------:R2:W1:Y:S02]  /*07c0*/  SYNCS.EXCH.64 URZ, [UR7+0x78], UR4 ;  /* 0x0000780407ff75b2 */ /* 0x0004640008000100 */
[----:B--2---:R-:W-:Y:S01]  /*07d0*/  NOP ;  /* 0x0000000000007918 */ /* 0x004fe20000000000 */
.L_x_10:
[----:B------:R-:W2:Y:S01]  /*07e0*/  SHFL.IDX PT, R2, R72, RZ, 0x1f ;  /* 0x00001fff48027589 */ /* 0x000ea200000e0000 */
[----:B------:R-:W-:Y:S01]  /*07f0*/  NOP ;  /* 0x0000000000007918 */ /* 0x000fe20000000000 */
[----:B--2---:R-:W-:-:S13]  /*0800*/  ISETP.NE.AND P0, PT, R2, 0x3, PT ;  /* 0x000000030200780c */ /* 0x004fda0003f05270 */
[----:B------:R-:W-:Y:S05]  /*0810*/  @P0 BRA `(.L_x_11) ;  /* 0x0000000000300947 */ /* 0x000fea0003800000 */
[----:B-1----:R-:W1:Y:S01]  /*0820*/  S2UR UR5, SR_CgaCtaId ;  /* 0x00000000000579c3 */ /* 0x002e620000008800 */
        /* <DEDUP_REMOVED lines=8> */
[----:B-1----:R2:W1:Y:S01]  /*08b0*/  SYNCS.EXCH.64 URZ, [UR5+0x80], UR10 ;  /* 0x0000800a05ff75b2 */ /* 0x0024620008000100 */
[----:B------:R2:W1:Y:S02]  /*08c0*/  SYNCS.EXCH.64 URZ, [UR5+0x88], UR10 ;  /* 0x0000880a05ff75b2 */ /* 0x0004640008000100 */
[----:B--2---:R-:W-:Y:S01]  /*08d0*/  NOP ;  /* 0x0000000000007918 */ /* 0x004fe20000000000 */
.L_x_11:
[----:B------:R-:W2:Y:S01]  /*08e0*/  SHFL.IDX PT, R2, R72, RZ, 0x1f ;  /* 0x00001fff48027589 */ /* 0x000ea200000e0000 */
[----:B------:R-:W-:Y:S01]  /*08f0*/  NOP ;  /* 0x0000000000007918 */ /* 0x000fe20000000000 */
[----:B--2---:R-:W-:-:S13]  /*0900*/  ISETP.NE.AND P0, PT, R2, 0x4, PT ;  /* 0x000000040200780c */ /* 0x004fda0003f05270 */
[----:B------:R-:W-:Y:S05]  /*0910*/  @P0 BRA `(.L_x_12) ;  /* 0x00000000004c0947 */ /* 0x000fea0003800000 */
[----:B-1----:R-:W1:Y:S01]  /*0920*/  S2UR UR5, SR_CgaCtaId ;  /* 0x00000000000579c3 */ /* 0x002e620000008800 */
[----:B------:R-:W-:Y:S01]  /*0930*/  UMOV UR9, 0x100 ;  /* 0x0000010000097882 */ /* 0x000fe20000000000 */
[----:B------:R-:W-:Y:S01]  /*0940*/  UMOV UR7, 0x400 ;  /* 0x0000040000077882 */ /* 0x000fe20000000000 */
[----:B------:R-:W-:Y:S01]  /*0950*/  USEL UR9, UR9, 0xe0, UP2 ;  /* 0x000000e009097887 */ /* 0x000fe20009000000 */
[----:B------:R-:W-:Y:S01]  /*0960*/  UMOV UR4, 0x1 ;  /* 0x0000000100047882 */ /* 0x000fe20000000000 */
[----:B------:R-:W-:Y:S01]  /*0970*/  ELECT P0, URZ, PT ;  /* 0x0000000000ff782f */ /* 0x000fe20003800000 */
[----:B------:R-:W-:-:S04]  /*0980*/  UIADD3 UR10, UPT, UPT, -UR4, 0x100000, URZ ;  /* 0x00100000040a7890 */ /* 0x000fc8000fffe1ff */
[----:B------:R-:W-:Y:S02]  /*0990*/  USHF.L.U32 UR11, UR10, 0xb, URZ ;  /* 0x0000000b0a0b7899 */ /* 0x000fe400080006ff */
[----:B------:R-:W-:Y:S02]  /*09a0*/  USHF.L.U32 UR10, UR10, 0x1, URZ ;  /* 0x000000010a0a7899 */ /* 0x000fe400080006ff */
[----:B------:R-:W-:-:S04]  /*09b0*/  UIADD3 UR12, UPT, UPT, -UR9, 0x100000, URZ ;  /* 0x00100000090c7890 */ /* 0x000fc8000fffe1ff */
[----:B------:R-:W-:Y:S02]  /*09c0*/  USHF.L.U32 UR13, UR12, 0xb, URZ ;  /* 0x0000000b0c0d7899 */ /* 0x000fe400080006ff */
[----:B------:R-:W-:Y:S02]  /*09d0*/  USHF.L.U32 UR12, UR12, 0x1, URZ ;  /* 0x000000010c0c7899 */ /* 0x000fe400080006ff */
[----:B-1----:R-:W-:Y:S01]  /*09e0*/  ULEA UR5, UR5, UR7, 0x18 ;  /* 0x0000000705057291 */ /* 0x002fe2000f8ec0ff */
[----:B------:R-:W1:Y:S11]  /*09f0*/  FENCE.VIEW.ASYNC.S ;  /* 0x00000000000073c6 */ /* 0x000e760000000000 */
[----:B-1----:R2:W1:Y:S01]  /*0a00*/  SYNCS.EXCH.64 URZ, [UR5+0x90], UR10 ;  /* 0x0000900a05ff75b2 */ /* 0x0024620008000100 */
[----:B------:R2:W1:Y:S01]  /*0a10*/  SYNCS.EXCH.64 URZ, [UR5+0xa0], UR12 ;  /* 0x0000a00c05ff75b2 */ /* 0x0004620008000100 */
[----:B------:R2:W1:Y:S01]  /*0a20*/  SYNCS.EXCH.64 URZ, [UR5+0x98], UR10 ;  /* 0x0000980a05ff75b2 */ /* 0x0004620008000100 */
[----:B------:R2:W1:Y:S02]  /*0a30*/  SYNCS.EXCH.64 URZ, [UR5+0xa8], UR12 ;  /* 0x0000a80c05ff75b2 */ /* 0x0004640008000100 */
[----:B--2---:R-:W-:Y:S01]  /*0a40*/  NOP ;  /* 0x0000000000007918 */ /* 0x004fe20000000000 */
.L_x_12:
        /* <DEDUP_REMOVED lines=26> */
.L_x_13:
        /* <DEDUP_REMOVED lines=18> */
.L_x_14:
[----:B-1----:R-:W1:Y:S01]  /*0d10*/  S2UR UR5, SR_CTAID.X ;  /* 0x00000000000579c3 */ /* 0x002e620000002500 */
[----:B------:R-:W-:-:S05]  /*0d20*/  CS2R.32 R68, SR_CgaSize ;  /* 0x0000000000447805 */ /* 0x000fca0000008a00 */
[----:B------:R-:W-:-:S05]  /*0d30*/  IMAD R68, R68, -0xa0, RZ ;  /* 0xffffff6044447824 */ /* 0x000fca00078e02ff */
[----:B------:R-:W-:-:S14]  /*0d40*/  R2UR UR9, R68 ;  /* 0x00000000440972ca */ /* 0x000fdc00000e0000 */
[----:B------:R-:W2:Y:S01]  /*0d50*/  LDCU UR9, c[0x0][UR9+0x2b0] ;  /* 0x00005600090977ac */ /* 0x000ea20008000800 */
[----:B------:R-:W-:Y:S01]  /*0d60*/  NOP ;  /* 0x0000000000007918 */ /* 0x000fe20000000000 */
[----:B------:R-:W-:-:S05]  /*0d70*/  CS2R.32 R68, SR_CgaSize ;  /* 0x0000000000447805 */ /* 0x000fca0000008a00 */
[----:B------:R-:W-:-:S05]  /*0d80*/  IMAD R68, R68, -0xa0, RZ ;  /* 0xffffff6044447824 */ /* 0x000fca00078e02ff */
[----:B------:R-:W-:-:S14]  /*0d90*/  R2UR UR7, R68 ;  /* 0x00000000440772ca */ /* 0x000fdc00000e0000 */
[----:B------:R-:W3:Y:S01]  /*0da0*/  LDCU UR7, c[0x0][UR7+0x2b4] ;  /* 0x00005680070777ac */ /* 0x000ee20008000800 */
[----:B------:R-:W4:Y:S08]  /*0db0*/  S2UR UR4, SR_CTAID.Y ;  /* 0x00000000000479c3 */ /* 0x000f300000002600 */
[----:B------:R-:W3:Y:S01]  /*0dc0*/  LDC R9, c[0x0][0xb24] ;  /* 0x0002c900ff097b82 */ /* 0x000ee20000000800 */
[----:B-1----:R-:W-:-:S02]  /*0dd0*/  I2FP.F32.U32 R4, UR5 ;  /* 0x0000000500047c45 */ /* 0x002fc40008201000 */
[----:B------:R-:W-:-:S05]  /*0de0*/  CS2R.32 R5, SR_CgaSize ;  /* 0x0000000000057805 */ /* 0x000fca0000008a00 */
[----:B------:R-:W-:-:S06]  /*0df0*/  IMAD R5, R5, -0xa0, RZ ;  /* 0xffffff6005057824 */ /* 0x000fcc00078e02ff */
[----:B------:R-:W1:Y:S01]  /*0e00*/  LDC R5, c[0x0][R5+0x2a0] ;  /* 0x0000a80005057b82 */ /* 0x000e620000000800 */
[----:B------:R-:W-:Y:S01]  /*0e10*/  MOV R21, UR5 ;  /* 0x0000000500157c02 */ /* 0x000fe20008000f00 */
[----:B--2---:R-:W-:Y:S01]  /*0e20*/  FMUL R4, R4, UR9 ;  /* 0x0000000904047c20 */ /* 0x004fe20008400000 */
[----:B----4-:R-:W-:Y:S02]  /*0e30*/  I2FP.F32.U32 R2, UR4 ;  /* 0x0000000400027c45 */ /* 0x010fe40008201000 */
[----:B------:R-:W-:-:S05]  /*0e40*/  CS2R.32 R3, SR_CgaSize ;  /* 0x0000000000037805 */ /* 0x000fca0000008a00 */
[----:B------:R-:W-:-:S06]  /*0e50*/  IMAD R3, R3, -0xa0, RZ ;  /* 0xffffff6003037824 */ /* 0x000fcc00078e02ff */
[----:B------:R-:W2:Y:S01]  /*0e60*/  LDC R3, c[0x0][R3+0x2a4] ;  /* 0x0000a90003037b82 */ /* 0x000ea20000000800 */
[----:B------:R-:W4:Y:S01]  /*0e70*/  F2I.U32.TRUNC.NTZ R68, R4 ;  /* 0x0000000400447305 */ /* 0x000f22000020f000 */
[----:B------:R-:W-:Y:S01]  /*0e80*/  MOV R20, UR4 ;  /* 0x0000000400147c02 */ /* 0x000fe20008000f00 */
[----:B---3--:R-:W-:-:S05]  /*0e90*/  FMUL R2, R2, UR7 ;  /* 0x0000000702027c20 */ /* 0x008fca0008400000 */
[----:B------:R-:W-:Y:S01]  /*0ea0*/  BAR.SYNC.DEFER_BLOCKING 0x0 ;  /* 0x0000000000007b1d */ /* 0x000fe20000010000 */
[----:B------:R-:W-:-:S05]  /*0eb0*/  ISETP.GE.AND P0, PT, R9, 0x1, PT ;  /* 0x000000010900780c */ /* 0x000fca0003f06270 */
[----:B------:R-:W3:Y:S02]  /*0ec0*/  F2I.U32.TRUNC.NTZ R66, R2 ;  /* 0x0000000200427305 */ /* 0x000ee4000020f000 */
[----:B------:R-:W2:Y:S01]  /*0ed0*/  S2UR UR36, SR_CTAID.Z ;  /* 0x00000000002479c3 */ /* 0x000ea20000002700 */
[----:B----4-:R-:W-:-:S05]  /*0ee0*/  IADD3 R68, PT, PT, -R68, RZ, RZ ;  /* 0x000000ff44447210 */ /* 0x010fca0007ffe1ff */
[----:B-1----:R-:W-:Y:S01]  /*0ef0*/  IMAD R68, R5, R68, UR5 ;  /* 0x0000000505447e24 */ /* 0x002fe2000f8e0244 */
[----:B---3--:R-:W-:-:S05]  /*0f00*/  IADD3 R66, PT, PT, -R66, RZ, RZ ;  /* 0x000000ff42427210 */ /* 0x008fca0007ffe1ff */
[----:B--2---:R-:W-:Y:S01]  /*0f10*/  IMAD R66, R3, R66, UR4 ;  /* 0x0000000403427e24 */ /* 0x004fe2000f8e0242 */
[----:B------:R-:W-:Y:S06]  /*0f20*/  @!P0 BRA `(.L_x_15) ;  /* 0x0000000000b88947 */ /* 0x000fec0003800000 */
[----:B------:R-:W1:Y:S01]  /*0f30*/  LDC.64 R4, c[0x0][0xb18] ;  /* 0x0002c600ff047b82 */ /* 0x000e620000000a00 */
[----:B------:R-:W-:-:S07]  /*0f40*/  ISETP.NE.AND P0, PT, R9, 0x1, PT ;  /* 0x000000010900780c */ /* 0x000fce0003f05270 */
[----:B------:R-:W2:Y:S08]  /*0f50*/  LDC R10, c[0x0][0xb0c] ;  /* 0x0002c300ff0a7b82 */ /* 0x000eb00000000800 */
[----:B------:R-:W3:Y:S08]  /*0f60*/  LDC R11, c[0x0][0x370] ;  /* 0x0000dc00ff0b7b82 */ /* 0x000ef00000000800 */
[----:B------:R-:W4:Y:S01]  /*0f70*/  LDC R12, c[0x0][0x374] ;  /* 0x0000dd00ff0c7b82 */ /* 0x000f220000000800 */
[----:B-1----:R-:W-:-:S07]  /*0f80*/  ISETP.NE.AND P1, PT, R4, 0x1, PT ;  /* 0x000000010400780c */ /* 0x002fce0003f25270 */
[----:B------:R-:W3:Y:S01]  /*0f90*/  LDC.64 R6, c[0x0][0xb10] ;  /* 0x0002c400ff067b82 */ /* 0x000ee20000000a00 */
[----:B--2---:R-:W-:-:S07]  /*0fa0*/  ISETP.NE.AND P2, PT, R10, 0x1, PT ;  /* 0x000000010a00780c */ /* 0x004fce0003f45270 */
[----:B------:R-:W1:Y:S08]  /*0fb0*/  LDC R8, c[0x0][0xb20] ;  /* 0x0002c800ff087b82 */ /* 0x000e700000000800 */
[----:B------:R-:W2:Y:S01]  /*0fc0*/  LDC.64 R2, c[0x0][0xb28] ;  /* 0x0002ca00ff027b82 */ /* 0x000ea20000000a00 */
[----:B----4-:R-:W-:-:S04]  /*0fd0*/  IMAD.HI.U32 R13, R12, R5, RZ ;  /* 0x000000050c0d7227 */ /* 0x010fc800078e00ff */
[----:B------:R-:W-:-:S04]  /*0fe0*/  IMAD.HI.U32 R5, R20, R5, RZ ;  /* 0x0000000514057227 */ /* 0x000fc800078e00ff */
[----:B---3--:R-:W-:-:S04]  /*0ff0*/  IMAD.HI.U32 R14, R11, R6, RZ ;  /* 0x000000060b0e7227 */ /* 0x008fc800078e00ff */
[C---:B------:R-:W-:Y:S01]  /*1000*/  IMAD.HI.U32 R16, R21.reuse, R6, RZ ;  /* 0x0000000615107227 */ /* 0x040fe200078e00ff */
[-C--:B------:R-:W-:Y:S02]  /*1010*/  @P2 SHF.R.U32.HI R11, RZ, R7.reuse, R14 ;  /* 0x00000007ff0b2219 */ /* 0x080fe4000001160e */
[-C--:B-1----:R-:W-:Y:S02]  /*1020*/  @P1 SHF.R.U32.HI R12, RZ, R8.reuse, R13 ;  /* 0x00000008ff0c1219 */ /* 0x082fe4000001160d */
[----:B------:R-:W-:Y:S02]  /*1030*/  SHF.R.U32.HI R5, RZ, R8, R5 ;  /* 0x00000008ff057219 */ /* 0x000fe40000011605 */
[----:B------:R-:W-:Y:S02]  /*1040*/  SHF.R.U32.HI R16, RZ, R7, R16 ;  /* 0x00000007ff107219 */ /* 0x000fe40000011610 */
[----:B------:R-:W-:Y:S01]  /*1050*/  SEL R5, R20, R5, !P1 ;  /* 0x0000000514057207 */ /* 0x000fe20004800000 */
[----:B--2---:R-:W-:Y:S01]  /*1060*/  IMAD.HI.U32 R14, R12, R2, RZ ;  /* 0x000000020c0e7227 */ /* 0x004fe200078e00ff */
[----:B------:R-:W-:-:S02]  /*1070*/  SEL R7, R21, R16, !P2 ;  /* 0x0000001015077207 */ /* 0x000fc40005000000 */
[----:B------:R-:W-:Y:S01]  /*1080*/  IADD3 R13, PT, PT, -R5, RZ, RZ ;  /* 0x000000ff050d7210 */ /* 0x000fe20007ffe1ff */
[----:B------:R-:W-:Y:S01]  /*1090*/  IMAD.HI.U32 R6, R11, R2, RZ ;  /* 0x000000020b067227 */ /* 0x000fe200078e00ff */
[----:B------:R-:W-:-:S03]  /*10a0*/  @P0 SHF.R.U32.HI R12, RZ, R3, R14 ;  /* 0x00000003ff0c0219 */ /* 0x000fc6000001160e */
[----:B------:R-:W-:Y:S01]  /*10b0*/  IMAD R13, R4, R13, R20 ;  /* 0x0000000d040d7224 */ /* 0x000fe200078e0214 */
[----:B------:R-:W-:Y:S01]  /*10c0*/  @P0 SHF.R.U32.HI R11, RZ, R3, R6 ;  /* 0x00000003ff0b0219 */ /* 0x000fe20000011606 */
[----:B------:R-:W-:-:S04]  /*10d0*/  IMAD R12, R12, R9, RZ ;  /* 0x000000090c0c7224 */ /* 0x000fc800078e02ff */
[----:B------:R-:W-:Y:S01]  /*10e0*/  IMAD R6, R11, R9, RZ ;  /* 0x000000090b067224 */ /* 0x000fe200078e02ff */
[----:B------:R-:W-:-:S04]  /*10f0*/  ISETP.GE.AND P1, PT, R5, R12, PT ;  /* 0x0000000c0500720c */ /* 0x000fc80003f26270 */
[----:B------:R-:W-:Y:S01]  /*1100*/  ISETP.GE.OR P1, PT, R7, R6, P1 ;  /* 0x000000060700720c */ /* 0x000fe20000f26670 */
[----:B------:R-:W-:-:S05]  /*1110*/  IMAD.HI.U32 R6, R5, R2, RZ ;  /* 0x0000000205067227 */ /* 0x000fca00078e00ff */
[----:B------:R-:W-:-:S04]  /*1120*/  SHF.R.U32.HI R6, RZ, R3, R6 ;  /* 0x00000003ff067219 */ /* 0x000fc80000011606 */
[----:B------:R-:W-:-:S03]  /*1130*/  SEL R6, R5, R6, !P0 ;  /* 0x0000000605067207 */ /* 0x000fc60004000000 */
[----:B------:R-:W-:Y:S01]  /*1140*/  @!P1 IMAD.HI.U32 R8, R7, R2, RZ ;  /* 0x0000000207089227 */ /* 0x000fe200078e00ff */
[----:B------:R-:W-:-:S04]  /*1150*/  IADD3 R2, PT, PT, -R6, RZ, RZ ;  /* 0x000000ff06027210 */ /* 0x000fc80007ffe1ff */
[----:B------:R-:W-:Y:S01]  /*1160*/  @!P1 SHF.R.U32.HI R8, RZ, R3, R8 ;  /* 0x00000003ff089219 */ /* 0x000fe20000011608 */
[----:B------:R-:W-:-:S03]  /*1170*/  IMAD R2, R9, R2, R5 ;  /* 0x0000000209027224 */ /* 0x000fc600078e0205 */
[----:B------:R-:W-:-:S05]  /*1180*/  @!P1 SEL R3, R7, R8, !P0 ;  /* 0x0000000807039207 */ /* 0x000fca0004000000 */
[--C-:B------:R-:W-:Y:S02]  /*1190*/  @!P1 IMAD.IADD R6, R6, 0x1, -R3.reuse ;  /* 0x0000000106069824 */ /* 0x100fe400078e0a03 */
[----:B------:R-:W-:Y:S01]  /*11a0*/  @!P1 IMAD R3, R2, R11, R3 ;  /* 0x0000000b02039224 */ /* 0x000fe200078e0203 */
[----:B------:R-:W-:Y:S01]  /*11b0*/  IADD3 R2, PT, PT, -R7, RZ, RZ ;  /* 0x000000ff07027210 */ /* 0x000fe20007ffe1ff */
[----:B------:R-:W-:Y:S02]  /*11c0*/  @!P1 IMAD R5, R6, R9, R7 ;  /* 0x0000000906059224 */ /* 0x000fe400078e0207 */
[----:B------:R-:W-:Y:S02]  /*11d0*/  @!P1 IMAD.MOV.U32 R7, RZ, RZ, R3 ;  /* 0x000000ffff079224 */ /* 0x000fe400078e0003 */
[----:B------:R-:W-:Y:S02]  /*11e0*/  IMAD R2, R10, R2, R21 ;  /* 0x000000020a027224 */ /* 0x000fe400078e0215 */
[----:B------:R-:W-:-:S02]  /*11f0*/  IMAD R20, R5, R4, R13 ;  /* 0x0000000405147224 */ /* 0x000fc400078e020d */
[----:B------:R-:W-:Y:S02]  /*1200*/  IMAD R21, R7, R10, R2 ;  /* 0x0000000a07157224 */ /* 0x000fe400078e0202 */
.L_x_15:
[----:B------:R-:W1:Y:S01]  /*1210*/  LDCU UR4, c[0x0][0xb30] ;  /* 0x00016600ff0477ac */ /* 0x000e620008000800 */
[----:B------:R-:W2:Y:S08]  /*1220*/  S2UR UR37, SR_CgaCtaId ;  /* 0x00000000002579c3 */ /* 0x000eb00000008800 */
[----:B------:R-:W3:Y:S01]  /*1230*/  LDC R26, c[0x0][0xb24] ;  /* 0x0002c900ff1a7b82 */ /* 0x000ee20000000800 */
[----:B-1----:R-:W-:-:S09]  /*1240*/  UISETP.NE.AND UP1, UPT, UR4, 0x1, UPT ;  /* 0x000000010400788c */ /* 0x002fd2000bf25270 */
[----:B--2---:R-:W-:Y:S05]  /*1250*/  BRA.U UP1, `(.L_x_16) ;  /* 0x0000000101407547 */ /* 0x004fea000b800000 */
[----:B------:R-:W1:Y:S08]  /*1260*/  LDC.64 R4, c[0x0][0xb10] ;  /* 0x0002c400ff047b82 */ /* 0x000e700000000a00 */
[----:B------:R-:W2:Y:S08]  /*1270*/  LDC.64 R2, c[0x0][0xb18] ;  /* 0x0002c600ff027b82 */ /* 0x000eb00000000a00 */
[----:B------:R-:W4:Y:S08]  /*1280*/  LDC R6, c[0x0][0xb20] ;  /* 0x0002c800ff067b82 */ /* 0x000f300000000800 */
[----:B------:R-:W3:Y:S01]  /*1290*/  LDC R8, c[0x0][0xb0c] ;  /* 0x0002c300ff087b82 */ /* 0x000ee20000000800 */
[----:B-1----:R-:W-:-:S05]  /*12a0*/  IMAD.HI.U32 R4, R21, R4, RZ ;  /* 0x0000000415047227 */ /* 0x002fca00078e00ff */
[----:B------:R-:W-:Y:S01]  /*12b0*/  SHF.R.U32.HI R4, RZ, R5, R4 ;  /* 0x00000005ff047219 */ /* 0x000fe20000011604 */
[----:B--2---:R-:W-:Y:S01]  /*12c0*/  IMAD.HI.U32 R3, R20, R3, RZ ;  /* 0x0000000314037227 */ /* 0x004fe200078e00ff */
[----:B------:R-:W-:-:S04]  /*12d0*/  ISETP.NE.AND P0, PT, R2, 0x1, PT ;  /* 0x000000010200780c */ /* 0x000fc80003f05270 */
[----:B----4-:R-:W-:-:S04]  /*12e0*/  SHF.R.U32.HI R3, RZ, R6, R3 ;  /* 0x00000006ff037219 */ /* 0x010fc80000011603 */
[----:B------:R-:W-:Y:S02]  /*12f0*/  SEL R3, R20, R3, !P0 ;  /* 0x0000000314037207 */ /* 0x000fe40004000000 */
[----:B---3--:R-:W-:-:S04]  /*1300*/  ISETP.NE.AND P1, PT, R8, 0x1, PT ;  /* 0x000000010800780c */ /* 0x008fc80003f25270 */
[----:B------:R-:W-:-:S05]  /*1310*/  SEL R4, R21, R4, !P1 ;  /* 0x0000000415047207 */ /* 0x000fca0004800000 */
[----:B------:R-:W-:Y:S02]  /*1320*/  IMAD.IADD R5, R3, 0x1, -R4 ;  /* 0x0000000103057824 */ /* 0x000fe400078e0a04 */
[----:B------:R-:W-:Y:S02]  /*1330*/  IMAD.IADD R3, R4, 0x1, -R3 ;  /* 0x0000000104037824 */ /* 0x000fe400078e0a03 */
[----:B------:R-:W-:Y:S02]  /*1340*/  IMAD R21, R5, R8, R21 ;  /* 0x0000000805157224 */ /* 0x000fe400078e0215 */
[----:B------:R-:W-:-:S07]  /*1350*/  IMAD R20, R3, R2, R20 ;  /* 0x0000000203147224 */ /* 0x000fce00078e0214 */
.L_x_16:
[----:B------:R-:W-:Y:S01]  /*1360*/  BAR.SYNC.DEFER_BLOCKING 0x0 ;  /* 0x0000000000007b1d */ /* 0x000fe20000010000 */
[----:B------:R-:W-:Y:S01]  /*1370*/  UISETP.NE.AND UP1, UPT, UR8, 0x2, UPT ;  /* 0x000000020800788c */ /* 0x000fe2000bf25270 */
[----:B------:R-:W-:Y:S02]  /*1380*/  ISETP.NE.OR P5, PT, R0, 0x2, !P5 ;  /* 0x000000020000780c */ /* 0x000fe40006fa5670 */
[----:B------:R-:W-:-:S06]  /*1390*/  LOP3.LUT R2, R80, 0x1f, RZ, 0xc0, !PT ;  /* 0x0000001f50027812 */ /* 0x000fcc00078ec0ff */
[----:B------:R-:W-:Y:S05]  /*13a0*/  BRA.U UP1, `(.L_x_17) ;  /* 0x0000001101587547 */ /* 0x000fea000b800000 */
[----:B------:R-:W1:Y:S01]  /*13b0*/  LDCU UR13, c[0x0][0x38c] ;  /* 0x00007180ff0d77ac */ /* 0x000e620008000800 */
[----:B------:R-:W2:Y:S01]  /*13c0*/  LDC R9, c[0x0][0x370] ;  /* 0x0000dc00ff097b82 */ /* 0x000ea20000000800 */
[----:B------:R-:W-:Y:S01]  /*13d0*/  PLOP3.LUT P1, PT, PT, PT, UP2, 0x80, 0x8 ;  /* 0x000000000008781c */ /* 0x000fe20003f2f028 */
[----:B------:R-:W-:Y:S01]  /*13e0*/  HFMA2 R12, -RZ, RZ, 0, 0 ;  /* 0x00000000ff0c7431 */ /* 0x000fe200000001ff */
[----:B------:R-:W-:Y:S01]  /*13f0*/  ISETP.EQ.OR P4, PT, R2, RZ, P5 ;  /* 0x000000ff0200720c */ /* 0x000fe20002f82670 */
[----:B------:R-:W-:Y:S01]  /*1400*/  IMAD.MOV.U32 R15, RZ, RZ, 0x1 ;  /* 0x00000001ff0f7424 */ /* 0x000fe200078e00ff */
[----:B------:R-:W-:Y:S01]  /*1410*/  PLOP3.LUT P1, PT, P1, PT, PT, 0x8, 0x80 ;  /* 0x000000000080781c */ /* 0x000fe20000f2e170 */
[----:B------:R-:W-:Y:S01]  /*1420*/  IMAD.MOV.U32 R14, RZ, RZ, RZ ;  /* 0x000000ffff0e7224 */ /* 0x000fe200078e00ff */
[----:B------:R-:W-:Y:S01]  /*1430*/  MOV R8, 0x1 ;  /* 0x0000000100087802 */ /* 0x000fe20000000f00 */
[----:B------:R-:W4:Y:S01]  /*1440*/  LDC R0, c[0x0][0x374] ;  /* 0x0000dd00ff007b82 */ /* 0x000f220000000800 */
[----:B------:R-:W-:Y:S01]  /*1450*/  IMAD.MOV.U32 R10, RZ, RZ, RZ ;  /* 0x000000ffff0a7224 */ /* 0x000fe200078e00ff */
[----:B------:R-:W2:Y:S01]  /*1460*/  LDCU.64 UR22, c[0x0][0x348] ;  /* 0x00006900ff1677ac */ /* 0x000ea20008000a00 */
[----:B------:R-:W-:Y:S01]  /*1470*/  UMOV UR6, URZ ;  /* 0x000000ff00067c82 */ /* 0x000fe20008000000 */
[----:B-1----:R-:W-:-:S04]  /*1480*/  UIADD3 UR5, UPT, UPT, UR13, 0x1f, URZ ;  /* 0x0000001f0d057890 */ /* 0x002fc8000fffe0ff */
[----:B------:R-:W-:-:S04]  /*1490*/  USHF.R.S32.HI UR4, URZ, 0x1f, UR5 ;  /* 0x0000001fff047899 */ /* 0x000fc80008011405 */
[----:B------:R-:W-:-:S04]  /*14a0*/  ULEA.HI UR4, UR4, UR5, URZ, 0x5 ;  /* 0x0000000504047291 */ /* 0x000fc8000f8f28ff */
[----:B------:R-:W-:Y:S02]  /*14b0*/  USHF.R.S32.HI UR15, URZ, 0x5, UR4 ;  /* 0x00000005ff0f7899 */ /* 0x000fe40008011404 */
[----:B------:R-:W-:Y:S02]  /*14c0*/  UIADD3 UR4, UPT, UPT, UR13, -0x1, URZ ;  /* 0xffffffff0d047890 */ /* 0x000fe4000fffe0ff */
[----:B------:R-:W-:Y:S02]  /*14d0*/  UISETP.LT.U32.AND UP0, UPT, UR15, 0x4, UPT ;  /* 0x000000040f00788c */ /* 0x000fe4000bf01070 */
[----:B------:R-:W-:Y:S02]  /*14e0*/  UISETP.GE.U32.AND UP1, UPT, UR4, -0x3f, UPT ;  /* 0xffffffc10400788c */ /* 0x000fe4000bf26070 */
[----:B------:R-:W-:Y:S02]  /*14f0*/  USEL UR14, UR15, 0x4, UP0 ;  /* 0x000000040f0e7887 */ /* 0x000fe40008000000 */
[----:B------:R-:W-:-:S02]  /*1500*/  UIADD3 UR13, UPT, UPT, UR13, 0x3e, URZ ;  /* 0x0000003e0d0d7890 */ /* 0x000fc4000fffe0ff */
[----:B------:R-:W-:Y:S02]  /*1510*/  UIADD3 UR5, UPT, UPT, UR14, -0x1, URZ ;  /* 0xffffffff0e057890 */ /* 0x000fe4000fffe0ff */
[----:B------:R-:W-:-:S03]  /*1520*/  UIADD3 UR7, UPT, UPT, UR15, -UR14, URZ ;  /* 0x8000000e0f077290 */ /* 0x000fc6000fffe0ff */
[----:B------:R-:W-:-:S04]  /*1530*/  @UP1 UIADD3 UR5, UPT, UPT, UR14, URZ, URZ ;  /* 0x000000ff0e051290 */ /* 0x000fc8000fffe0ff */
[----:B--2---:R-:W-:-:S12]  /*1540*/  UIADD3 UR5, UPT, UPT, UR5, 0x1, URZ ;  /* 0x0000000105057890 */ /* 0x004fd8000fffe0ff */
.L_x_35:
[----:B------:R-:W-:Y:S01]  /*1550*/  UISETP.NE.AND UP0, UPT, UR37, URZ, UPT ;  /* 0x000000ff2500728c */ /* 0x000fe2000bf05270 */
[----:B------:R-:W1:Y:S08]  /*1560*/  S2UR UR37, SR_CgaCtaId ;  /* 0x00000000002579c3 */ /* 0x000e700000008800 */
[----:B------:R-:W-:Y:S05]  /*1570*/  BRA.U UP0, `(.L_x_18) ;  /* 0x0000000100347547 */ /* 0x000fea000b800000 */
[----:B------:R-:W2:Y:S01]  /*1580*/  S2R R2, SR_CgaCtaId ;  /* 0x0000000000027919 */ /* 0x000ea20000008800 */
[----:B------:R-:W-:-:S04]  /*1590*/  MOV R3, 0x400 ;  /* 0x0000040000037802 */ /* 0x000fc80000000f00 */
[----:B--2---:R-:W-:Y:S02]  /*15a0*/  LEA R3, R2, R3, 0x18 ;  /* 0x0000000302037211 */ /* 0x004fe400078ec0ff */
[----:B------:R-:W-:-:S03]  /*15b0*/  SHF.L.U32 R2, R8, 0x1f, RZ ;  /* 0x0000001f08027819 */ /* 0x000fc600000006ff */
[----:B------:R-:W-:-:S04]  /*15c0*/  IMAD R3, R10, 0x8, R3 ;  /* 0x000000080a037824 */ /* 0x000fc800078e0203 */
[----:B------:R-:W2:Y:S02]  /*15d0*/  SYNCS.PHASECHK.TRANS64.TRYWAIT P0, [R3+URZ+0x100], R2 ;  /* 0x00010002030075a7 */ /* 0x000ea400080011ff */
[----:B--2---:R-:W-:Y:S05]  /*15e0*/  @!P0 BRA `(.L_x_19) ;  /* 0x0000009400d88947 */ /* 0x004fea0003800000 */
.L_x_167:
[----:B------:R-:W-:Y:S01]  /*15f0*/  VIADD R10, R10, 0x1 ;  /* 0x000000010a0a7836 */ /* 0x000fe20000000000 */
[----:B------:R2:W-:Y:S04]  /*1600*/  SYNCS.ARRIVE.TRANS64.A1T0 RZ, [R3+URZ+0xf0], RZ ;  /* 0x0000f0ff03ff79a7 */ /* 0x0005e800081000ff */
[----:B------:R-:W-:-:S04]  /*1610*/  ISETP.NE.AND P0, PT, R10, 0x2, PT ;  /* 0x000000020a00780c */ /* 0x000fc80003f05270 */
[----:B------:R-:W-:Y:S02]  /*1620*/  SEL R10, R10, RZ, P0 ;  /* 0x000000ff0a0a7207 */ /* 0x000fe40000000000 */
[----:B--2---:R-:W-:-:S04]  /*1630*/  SEL R3, RZ, 0x1, P0 ;  /* 0x00000001ff037807 */ /* 0x004fc80000000000 */
[----:B------:R-:W-:-:S07]  /*1640*/  LOP3.LUT R8, R8, R3, RZ, 0x3c, !PT ;  /* 0x0000000308087212 */ /* 0x000fce00078e3cff */
.L_x_18:
[----:B------:R-:W-:Y:S01]  /*1650*/  UMOV UR4, 0x400 ;  /* 0x0000040000047882 */ /* 0x000fe20000000000 */
[----:B------:R-:W-:Y:S01]  /*1660*/  SHF.L.U32 R2, R15, 0x1f, RZ ;  /* 0x0000001f0f027819 */ /* 0x000fe200000006ff */
[----:B-1----:R-:W-:Y:S01]  /*1670*/  ULEA UR4, UR37, UR4, 0x18 ;  /* 0x0000000425047291 */ /* 0x002fe2000f8ec0ff */
[----:B------:R-:W-:Y:S01]  /*1680*/  R2UR UR35, R21 ;  /* 0x00000000152372ca */ /* 0x000fe200000e0000 */
[----:B------:R-:W-:Y:S01]  /*1690*/  UISETP.GE.U32.AND UP0, UPT, UR13, 0x3f, UPT ;  /* 0x0000003f0d00788c */ /* 0x000fe2000bf06070 */
[----:B------:R-:W-:Y:S01]  /*16a0*/  R2UR UR11, R20 ;  /* 0x00000000140b72ca */ /* 0x000fe200000e0000 */
[----:B------:R-:W-:Y:S01]  /*16b0*/  ULEA UR8, UR6, UR4, 0x3 ;  /* 0x0000000406087291 */ /* 0x000fe2000f8e18ff */
[----:B------:R-:W-:-:S08]  /*16c0*/  UMOV UR24, URZ ;  /* 0x000000ff00187c82 */ /* 0x000fd00008000000 */
[----:B------:R1:W2:Y:S01]  /*16d0*/  SYNCS.PHASECHK.TRANS64.TRYWAIT P0, [UR8+0x20], R2 ;  /* 0x00002002ff0075a7 */ /* 0x0002a20008001108 */
[----:B------:R-:W-:Y:S02]  /*16e0*/  USHF.L.U32 UR35, UR35, 0x7, URZ ;  /* 0x0000000723237899 */ /* 0x000fe400080006ff */
[----:B------:R-:W-:Y:S01]  /*16f0*/  USHF.L.U32 UR11, UR11, 0x7, URZ ;  /* 0x000000070b0b7899 */ /* 0x000fe200080006ff */
[----:B------:R-:W-:Y:S11]  /*1700*/  BRA.U !UP0, `(.L_x_20) ;  /* 0x0000000108a47547 */ /* 0x000ff6000b800000 */
[----:B------:R-:W-:Y:S01]  /*1710*/  UMOV UR16, URZ ;  /* 0x000000ff00107c82 */ /* 0x000fe20008000000 */
[----:B------:R-:W-:-:S05]  /*1720*/  UMOV UR17, UR6 ;  /* 0x0000000600117c82 */ /* 0x000fca0008000000 */
.L_x_25:
[----:B-1----:R-:W-:Y:S01]  /*1730*/  ULEA UR33, UR17, UR4, 0x3 ;  /* 0x0000000411217291 */ /* 0x002fe2000f8e18ff */
[----:B--2---:R-:W-:Y:S01]  /*1740*/  @!P5 MOV R3, 0x8000 ;  /* 0x000080000003d802 */ /* 0x004fe20000000f00 */
[----:B--2---:R-:W-:Y:S10]  /*1750*/  @P0 BRA `(.L_x_21) ;  /* 0x00000000000c0947 */ /* 0x004ff40003800000 */
[----:B------:R-:W-:-:S04]  /*1760*/  SHF.L.U32 R5, R15, 0x1f, RZ ;  /* 0x0000001f0f057819 */ /* 0x000fc800000006ff */
[----:B------:R-:W2:Y:S02]  /*1770*/  SYNCS.PHASECHK.TRANS64.TRYWAIT P0, [UR33+0x20], R5 ;  /* 0x00002005ff0075a7 */ /* 0x000ea40008001121 */
[----:B--2---:R-:W-:Y:S05]  /*1780*/  @!P0 BRA `(.L_x_22) ;  /* 0x0000009400848947 */ /* 0x004fea0003800000 */
.L_x_21:
[----:B------:R2:W-:Y:S01]  /*1790*/  @!P5 SYNCS.ARRIVE.TRANS64 RZ, [UR33], R3 ;  /* 0x00000003ffffd9a7 */ /* 0x0005e20008000021 */
[----:B------:R-:W-:Y:S04]  /*17a0*/  BSSY.RECONVERGENT B0, `(.L_x_23) ;  /* 0x0000003000007945 */ /* 0x000fe80003800200 */
[----:B------:R-:W-:Y:S05]  /*17b0*/  @P4 BRA `(.L_x_24) ;  /* 0x0000000000044947 */ /* 0x000fea0003800000 */
[----:B------:R-:W-:Y:S05]  /*17c0*/  BPT.TRAP 0x1 ;  /* 0x000000040000795c */ /* 0x000fea0000300000 */
.L_x_24:
[----:B------:R-:W-:Y:S05]  /*17d0*/  BSYNC.RECONVERGENT B0 ;  /* 0x0000000000007941 */ /* 0x000fea0003800200 */
.L_x_23:
[----:B------:R-:W-:Y:S02]  /*17e0*/  UIADD3 UR6, UPT, UPT, UR17, 0x1, URZ ;  /* 0x0000000111067890 */ /* 0x000fe4000fffe0ff */
[----:B------:R-:W-:Y:S02]  /*17f0*/  UIADD3 UR26, UP1, UPT, UR22, 0x80, URZ ;  /* 0x00000080161a7890 */ /* 0x000fe4000ff3e0ff */
[----:B------:R-:W-:Y:S02]  /*1800*/  UISETP.NE.AND UP0, UPT, UR6, 0x4, UPT ;  /* 0x000000040600788c */ /* 0x000fe4000bf05270 */
[----:B------:R-:W-:Y:S02]  /*1810*/  USHF.L.U32 UR34, UR16, 0x5, URZ ;  /* 0x0000000510227899 */ /* 0x000fe400080006ff */
[----:B------:R-:W-:Y:S02]  /*1820*/  USEL UR9, URZ, 0x1, UP0 ;  /* 0x00000001ff097887 */ /* 0x000fe40008000000 */
[----:B------:R-:W-:-:S02]  /*1830*/  USEL UR6, UR6, URZ, UP0 ;  /* 0x000000ff06067287 */ /* 0x000fc40008000000 */
[----:B------:R-:W-:Y:S02]  /*1840*/  UIADD3 UR20, UP0, UPT, UR22, 0x180, URZ ;  /* 0x0000018016147890 */ /* 0x000fe4000ff1e0ff */
[----:B------:R-:W-:Y:S01]  /*1850*/  ULEA UR8, UR6, UR4, 0x3 ;  /* 0x0000000406087291 */ /* 0x000fe2000f8e18ff */
[----:B------:R-:W-:Y:S01]  /*1860*/  LOP3.LUT R15, R15, UR9, RZ, 0x3c, !PT ;  /* 0x000000090f0f7c12 */ /* 0x000fe2000f8e3cff */
[----:B------:R-:W-:Y:S02]  /*1870*/  UIADD3.X UR27, UPT, UPT, URZ, UR23, URZ, UP1, !UPT ;  /* 0x00000017ff1b7290 */ /* 0x000fe40008ffe4ff */
[----:B------:R-:W-:Y:S01]  /*1880*/  UIADD3.X UR21, UPT, UPT, URZ, UR23, URZ, UP0, !UPT ;  /* 0x00000017ff157290 */ /* 0x000fe200087fe4ff */
[----:B-1----:R-:W-:Y:S01]  /*1890*/  SHF.L.U32 R2, R15, 0x1f, RZ ;  /* 0x0000001f0f027819 */ /* 0x002fe200000006ff */
[----:B------:R-:W-:Y:S01]  /*18a0*/  UMOV UR18, 0x0 ;  /* 0x0000000000127882 */ /* 0x000fe20000000000 */
[----:B------:R-:W-:Y:S01]  /*18b0*/  UMOV UR19, 0x10000000 ;  /* 0x1000000000137882 */ /* 0x000fe20000000000 */
[----:B------:R-:W-:Y:S01]  /*18c0*/  UMOV UR12, UR36 ;  /* 0x00000024000c7c82 */ /* 0x000fe20008000000 */
[----:B------:R1:W1:Y:S01]  /*18d0*/  SYNCS.PHASECHK.TRANS64.TRYWAIT P0, [UR8+0x20], R2 ;  /* 0x00002002ff0075a7 */ /* 0x0002620008001108 */
[----:B------:R-:W-:Y:S01]  /*18e0*/  ULEA UR8, UR17, UR4, 0xe ;  /* 0x0000000411087291 */ /* 0x000fe2000f8e70ff */
[----:B------:R-:W-:Y:S01]  /*18f0*/  UMOV UR9, UR33 ;  /* 0x0000002100097c82 */ /* 0x000fe20008000000 */
[----:B------:R-:W-:-:S02]  /*1900*/  UMOV UR10, UR34 ;  /* 0x00000022000a7c82 */ /* 0x000fc40008000000 */
[----:B------:R-:W-:Y:S02]  /*1910*/  UIADD3 UR32, UPT, UPT, UR8, 0x8400, URZ ;  /* 0x0000840008207890 */ /* 0x000fe4000fffe0ff */
[----:B------:R-:W-:Y:S02]  /*1920*/  UIADD3 UR8, UPT, UPT, UR8, 0x18400, URZ ;  /* 0x0001840008087890 */ /* 0x000fe4000fffe0ff */
[----:B------:R-:W-:Y:S01]  /*1930*/  UIADD3 UR16, UPT, UPT, UR16, 0x1, URZ ;  /* 0x0000000110107890 */ /* 0x000fe2000fffe0ff */
[----:B------:R-:W-:Y:S01]  /*1940*/  UMOV UR24, UR5 ;  /* 0x0000000500187c82 */ /* 0x000fe20008000000 */
[----:B------:R-:W-:Y:S02]  /*1950*/  UMOV UR17, UR6 ;  /* 0x0000000600117c82 */ /* 0x000fe40008000000 */
[----:B------:R-:W-:Y:S01]  /*1960*/  UISETP.NE.AND UP0, UPT, UR16, UR5, UPT ;  /* 0x000000051000728c */ /* 0x000fe2000bf05270 */
[----:B------:R1:W-:Y:S02]  /*1970*/  UTMALDG.3D [UR32], [UR26], desc[UR18] ;  /* 0x000012201a0075b4 */ /* 0x0003e40008011000 */
[----:B------:R1:W-:Y:S06]  /*1980*/  UTMALDG.3D [UR8], [UR20], desc[UR18] ;  /* 0x00001208140075b4 */ /* 0x0003ec0008011000 */
[----:B------:R-:W-:Y:S05]  /*1990*/  BRA.U UP0, `(.L_x_25) ;  /* 0xfffffffd00647547 */ /* 0x000fea000b83ffff */
.L_x_20:
[----:B-1----:R-:W-:Y:S01]  /*19a0*/  ULEA UR8, UR6, UR4, 0x3 ;  /* 0x0000000406087291 */ /* 0x002fe2000f8e18ff */
[----:B------:R-:W-:Y:S01]  /*19b0*/  SHF.L.U32 R2, R15, 0x1f, RZ ;  /* 0x0000001f0f027819 */ /* 0x000fe200000006ff */
[----:B------:R-:W-:Y:S01]  /*19c0*/  @!P1 SYNCS.ARRIVE.TRANS64.A1T0 RZ, [UR4+0x88], RZ ;  /* 0x000088ffffff99a7 */ /* 0x000fe20008100004 */
[----:B------:R-:W-:-:S06]  /*19d0*/  UISETP.GT.AND UP0, UPT, UR15, UR14, UPT ;  /* 0x0000000e0f00728c */ /* 0x000fcc000bf04270 */
[----:B--2---:R1:W2:Y:S03]  /*19e0*/  SYNCS.PHASECHK.TRANS64.TRYWAIT P0, [UR8+0x20], R2 ;  /* 0x00002002ff0075a7 */ /* 0x0042a60008001108 */
[----:B------:R-:W-:Y:S05]  /*19f0*/  BRA.U !UP0, `(.L_x_26) ;  /* 0x0000000108a87547 */ /* 0x000fea000b800000 */
[----:B------:R-:W-:Y:S01]  /*1a00*/  UIADD3 UR21, UPT, UPT, UR7, UR24, URZ ;  /* 0x0000001807157290 */ /* 0x000fe2000fffe0ff */
[----:B------:R-:W-:-:S11]  /*1a10*/  UMOV UR25, UR6 ;  /* 0x0000000600197c82 */ /* 0x000fd60008000000 */
.L_x_31:
[----:B-1----:R-:W-:Y:S01]  /*1a20*/  ULEA UR17, UR25, UR4, 0x3 ;  /* 0x0000000419117291 */ /* 0x002fe2000f8e18ff */
[----:B--2---:R-:W-:Y:S01]  /*1a30*/  @!P5 MOV R3, 0x8000 ;  /* 0x000080000003d802 */ /* 0x004fe20000000f00 */
[----:B--2---:R-:W-:Y:S10]  /*1a40*/  @P0 BRA `(.L_x_27) ;  /* 0x00000000000c0947 */ /* 0x004ff40003800000 */
[----:B------:R-:W-:-:S04]  /*1a50*/  SHF.L.U32 R5, R15, 0x1f, RZ ;  /* 0x0000001f0f057819 */ /* 0x000fc800000006ff */
[----:B------:R-:W2:Y:S02]  /*1a60*/  SYNCS.PHASECHK.TRANS64.TRYWAIT P0, [UR17+0x20], R5 ;  /* 0x00002005ff0075a7 */ /* 0x000ea40008001111 */
[----:B--2---:R-:W-:Y:S05]  /*1a70*/  @!P0 BRA `(.L_x_28) ;  /* 0x0000009000e08947 */ /* 0x004fea0003800000 */
.L_x_27:
[----:B------:R2:W-:Y:S01]  /*1a80*/  @!P5 SYNCS.ARRIVE.TRANS64 RZ, [UR17], R3 ;  /* 0x00000003ffffd9a7 */ /* 0x0005e20008000011 */
[----:B------:R-:W-:Y:S04]  /*1a90*/  BSSY.RECONVERGENT B0, `(.L_x_29) ;  /* 0x0000003000007945 */ /* 0x000fe80003800200 */
[----:B------:R-:W-:Y:S05]  /*1aa0*/  @P4 BRA `(.L_x_30) ;  /* 0x0000000000044947 */ /* 0x000fea0003800000 */
[----:B------:R-:W-:Y:S05]  /*1ab0*/  BPT.TRAP 0x1 ;  /* 0x000000040000795c */ /* 0x000fea0000300000 */
.L_x_30:
[----:B------:R-:W-:Y:S05]  /*1ac0*/  BSYNC.RECONVERGENT B0 ;  /* 0x0000000000007941 */ /* 0x000fea0003800200 */
.L_x_29:
        /* <DEDUP_REMOVED lines=20> */
[----:B------:R-:W-:Y:S01]  /*1c10*/  UIADD3 UR8, UPT, UPT, UR8, 0x18400, URZ ;  /* 0x0001840008087890 */ /* 0x000fe2000fffe0ff */
[----:B------:R-:W-:Y:S01]  /*1c20*/  UMOV UR9, UR17 ;  /* 0x0000001100097c82 */ /* 0x000fe20008000000 */
[----:B------:R-:W-:Y:S01]  /*1c30*/  UMOV UR10, UR18 ;  /* 0x00000012000a7c82 */ /* 0x000fe20008000000 */
[----:B------:R-:W-:Y:S01]  /*1c40*/  UIADD3 UR24, UPT, UPT, UR24, 0x1, URZ ;  /* 0x0000000118187890 */ /* 0x000fe2000fffe0ff */
[----:B------:R-:W-:-:S03]  /*1c50*/  UMOV UR25, UR6 ;  /* 0x0000000600197c82 */ /* 0x000fc60008000000 */
[----:B------:R1:W-:Y:S01]  /*1c60*/  UTMALDG.3D [UR16], [UR30], desc[UR26] ;  /* 0x00001a101e0075b4 */ /* 0x0003e20008011000 */
[----:B------:R-:W-:Y:S01]  /*1c70*/  UISETP.NE.AND UP0, UPT, UR24, UR21, UPT ;  /* 0x000000151800728c */ /* 0x000fe2000bf05270 */
[----:B------:R1:W-:Y:S08]  /*1c80*/  UTMALDG.3D [UR8], [UR28], desc[UR26] ;  /* 0x00001a081c0075b4 */ /* 0x0003f00008011000 */
[----:B------:R-:W-:Y:S05]  /*1c90*/  BRA.U UP0, `(.L_x_31) ;  /* 0xfffffffd00607547 */ /* 0x000fea000b83ffff */
.L_x_26:
[----:B-1----:R-:W-:Y:S01]  /*1ca0*/  LEA R2, R14, UR4, 0x3 ;  /* 0x000000040e027c11 */ /* 0x002fe2000f8e18ff */
[----:B------:R-:W-:Y:S01]  /*1cb0*/  NOP ;  /* 0x0000000000007918 */ /* 0x000fe20000000000 */
[----:B--2---:R-:W-:Y:S02]  /*1cc0*/  SHF.L.U32 R3, R12, 0x1f, RZ ;  /* 0x0000001f0c037819 */ /* 0x004fe400000006ff */
[----:B------:R-:W-:Y:S02]  /*1cd0*/  LEA R4, R14, UR4, 0x4 ;  /* 0x000000040e047c11 */ /* 0x000fe4000f8e20ff */
[----:B------:R-:W1:Y:S02]  /*1ce0*/  SYNCS.PHASECHK.TRANS64.TRYWAIT P0, [R2+URZ+0x90], R3 ;  /* 0x00009003020075a7 */ /* 0x000e6400080011ff */
[----:B-1----:R-:W-:Y:S05]  /*1cf0*/  @!P0 BRA `(.L_x_32) ;  /* 0x0000009000588947 */ /* 0x002fea0003800000 */
.L_x_170:
[----:B------:R-:W2:Y:S01]  /*1d00*/  LDS.128 R4, [R4+0x120] ;  /* 0x0001200004047984 */ /* 0x000ea20000000c00 */
[----:B---3--:R-:W-:Y:S01]  /*1d10*/  ISETP.GE.AND P0, PT, R26, 0x1, PT ;  /* 0x000000011a00780c */ /* 0x008fe20003f06270 */
[----:B-1----:R-:W-:Y:S01]  /*1d20*/  VIADD R2, R2, 0xa0 ;  /* 0x000000a002027836 */ /* 0x002fe20000000000 */
[----:B------:R-:W-:Y:S01]  /*1d30*/  @!PT LDS RZ, [RZ] ;  /* 0x00000000fffff984 */ /* 0x000fe20000000800 */
[----:B------:R-:W-:Y:S01]  /*1d40*/  @!PT LDS RZ, [RZ] ;  /* 0x00000000fffff984 */ /* 0x000fe20000000800 */
[----:B------:R-:W-:Y:S01]  /*1d50*/  @!PT LDS RZ, [RZ] ;  /* 0x00000000fffff984 */ /* 0x000fe20000000800 */
[----:B------:R-:W-:Y:S01]  /*1d60*/  @!PT LDS RZ, [RZ] ;  /* 0x00000000fffff984 */ /* 0x000fe20000000800 */
[----:B------:R1:W-:Y:S06]  /*1d70*/  MEMBAR.ALL.CTA ;  /* 0x0000000000007992 */ /* 0x0003ec0000008000 */
[----:B-1----:R-:W1:Y:S01]  /*1d80*/  FENCE.VIEW.ASYNC.S ;  /* 0x00000000000073c6 */ /* 0x002e620000000000 */
[----:B------:R-:W-:-:S04]  /*1d90*/  PRMT R2, RZ, 0x654, R2 ;  /* 0x00000654ff027816 */ /* 0x000fc80000000002 */
[----:B-1----:R1:W-:Y:S01]  /*1da0*/  SYNCS.ARRIVE.TRANS64.RED.A1T0 RZ, [R2+URZ], RZ ;  /* 0x000000ff02ff79a7 */ /* 0x0023e200081004ff */
[----:B--2---:R-:W-:-:S13]  /*1db0*/  LOP3.LUT P2, RZ, R6, 0x1, RZ, 0xc0, !PT ;  /* 0x0000000106ff7812 */ /* 0x004fda000784c0ff */
[----:B------:R-:W-:Y:S01]  /*1dc0*/  @P2 SHF.R.U32.HI R3, RZ, 0x10, R5 ;  /* 0x00000010ff032819 */ /* 0x000fe20000011605 */
[----:B------:R-:W-:Y:S01]  /*1dd0*/  VOTEU.ANY UP0, P2 ;  /* 0x0000000000ff7886 */ /* 0x000fe20001000100 */
[----:B------:R-:W-:Y:S02]  /*1de0*/  @P2 MOV R13, R4 ;  /* 0x00000004000d2202 */ /* 0x000fe40000000f00 */
[----:B------:R-:W-:Y:S02]  /*1df0*/  @P2 R2UR.BROADCAST UR8, R3 ;  /* 0x00000000030822ca */ /* 0x000fe400008e0000 */
[----:B------:R-:W-:-:S11]  /*1e00*/  @P2 LOP3.LUT R11, R5, 0xffff, RZ, 0xc0, !PT ;  /* 0x0000ffff050b2812 */ /* 0x000fd600078ec0ff */
[----:B------:R-:W-:Y:S01]  /*1e10*/  @UP0 UMOV UR36, UR8 ;  /* 0x0000000800240c82 */ /* 0x000fe20008000000 */
[----:B-1----:R-:W-:Y:S05]  /*1e20*/  @!P0 BRA `(.L_x_33) ;  /* 0x0000000000b88947 */ /* 0x002fea0003800000 */
[----:B------:R-:W4:Y:S01]  /*1e30*/  LDC.64 R4, c[0x0][0xb18] ;  /* 0x0002c600ff047b82 */ /* 0x000f220000000a00 */
[----:B------:R-:W-:-:S07]  /*1e40*/  ISETP.NE.AND P3, PT, R26, 0x1, PT ;  /* 0x000000011a00780c */ /* 0x000fce0003f65270 */
[----:B------:R-:W1:Y:S08]  /*1e50*/  LDC.64 R6, c[0x0][0xb10] ;  /* 0x0002c400ff067b82 */ /* 0x000e700000000a00 */
[----:B------:R-:W2:Y:S08]  /*1e60*/  LDC R16, c[0x0][0xb20] ;  /* 0x0002c800ff107b82 */ /* 0x000eb00000000800 */
[----:B------:R-:W3:Y:S01]  /*1e70*/  LDC R18, c[0x0][0xb0c] ;  /* 0x0002c300ff127b82 */ /* 0x000ee20000000800 */
[----:B----4-:R-:W-:Y:S01]  /*1e80*/  IMAD.HI.U32 R17, R0, R5, RZ ;  /* 0x0000000500117227 */ /* 0x010fe200078e00ff */
[----:B------:R-:W-:-:S03]  /*1e90*/  ISETP.NE.AND P0, PT, R4, 0x1, PT ;  /* 0x000000010400780c */ /* 0x000fc60003f05270 */
[----:B------:R-:W-:-:S03]  /*1ea0*/  IMAD.HI.U32 R5, R11, R5, RZ ;  /* 0x000000050b057227 */ /* 0x000fc600078e00ff */
[----:B------:R-:W4:Y:S01]  /*1eb0*/  LDC.64 R2, c[0x0][0xb28] ;  /* 0x0002ca00ff027b82 */ /* 0x000f220000000a00 */
[----:B-1----:R-:W-:-:S04]  /*1ec0*/  IMAD.HI.U32 R20, R9, R6, RZ ;  /* 0x0000000609147227 */ /* 0x002fc800078e00ff */
[----:B------:R-:W-:Y:S01]  /*1ed0*/  IMAD.HI.U32 R22, R13, R6, RZ ;  /* 0x000000060d167227 */ /* 0x000fe200078e00ff */
[----:B------:R-:W-:Y:S02]  /*1ee0*/  SHF.R.U32.HI R20, RZ, R7, R20 ;  /* 0x00000007ff147219 */ /* 0x000fe40000011614 */
[-C--:B--2---:R-:W-:Y:S02]  /*1ef0*/  SHF.R.U32.HI R17, RZ, R16.reuse, R17 ;  /* 0x00000010ff117219 */ /* 0x084fe40000011611 */
[----:B------:R-:W-:Y:S02]  /*1f00*/  SHF.R.U32.HI R16, RZ, R16, R5 ;  /* 0x00000010ff107219 */ /* 0x000fe40000011605 */
[----:B------:R-:W-:Y:S02]  /*1f10*/  SEL R17, R0, R17, !P0 ;  /* 0x0000001100117207 */ /* 0x000fe40004000000 */
[----:B------:R-:W-:Y:S02]  /*1f20*/  SHF.R.U32.HI R22, RZ, R7, R22 ;  /* 0x00000007ff167219 */ /* 0x000fe40000011616 */
[----:B---3--:R-:W-:-:S02]  /*1f30*/  ISETP.NE.AND P1, PT, R18, 0x1, PT ;  /* 0x000000011200780c */ /* 0x008fc40003f25270 */
[----:B------:R-:W-:Y:S02]  /*1f40*/  SEL R5, R11, R16, !P0 ;  /* 0x000000100b057207 */ /* 0x000fe40004000000 */
[----:B------:R-:W-:Y:S02]  /*1f50*/  SEL R19, R9, R20, !P1 ;  /* 0x0000001409137207 */ /* 0x000fe40004800000 */
[----:B------:R-:W-:Y:S01]  /*1f60*/  SEL R7, R13, R22, !P1 ;  /* 0x000000160d077207 */ /* 0x000fe20004800000 */
[----:B----4-:R-:W-:-:S04]  /*1f70*/  IMAD.HI.U32 R20, R17, R2, RZ ;  /* 0x0000000211147227 */ /* 0x010fc800078e00ff */
[----:B------:R-:W-:Y:S01]  /*1f80*/  IMAD.HI.U32 R6, R19, R2, RZ ;  /* 0x0000000213067227 */ /* 0x000fe200078e00ff */
[----:B------:R-:W-:-:S04]  /*1f90*/  @P3 SHF.R.U32.HI R17, RZ, R3, R20 ;  /* 0x00000003ff113219 */ /* 0x000fc80000011614 */
        /* <DEDUP_REMOVED lines=8> */
[----:B------:R-:W-:-:S04]  /*2020*/  @!P0 IMAD.HI.U32 R16, R7, R2, RZ ;  /* 0x0000000207108227 */ /* 0x000fc800078e00ff */
[----:B------:R-:W-:Y:S01]  /*2030*/  IMAD.MOV R2, RZ, RZ, -R6 ;  /* 0x000000ffff027224 */ /* 0x000fe200078e0a06 */
[----:B------:R-:W-:-:S03]  /*2040*/  @!P0 SHF.R.U32.HI R16, RZ, R3, R16 ;  /* 0x00000003ff108219 */ /* 0x000fc60000011610 */
[----:B------:R-:W-:Y:S01]  /*2050*/  IMAD R2, R26, R2, R5 ;  /* 0x000000021a027224 */ /* 0x000fe200078e0205 */
[----:B------:R-:W-:Y:S02]  /*2060*/  @!P0 SEL R3, R7, R16, !P3 ;  /* 0x0000001007038207 */ /* 0x000fe40005800000 */
[----:B------:R-:W-:-:S03]  /*2070*/  IADD3 R16, PT, PT, -R5, RZ, RZ ;  /* 0x000000ff05107210 */ /* 0x000fc60007ffe1ff */
[--C-:B------:R-:W-:Y:S02]  /*2080*/  @!P0 IMAD.IADD R6, R6, 0x1, -R3.reuse ;  /* 0x0000000106068824 */ /* 0x100fe400078e0a03 */
[----:B------:R-:W-:Y:S01]  /*2090*/  @!P0 IMAD R3, R2, R19, R3 ;  /* 0x0000001302038224 */ /* 0x000fe200078e0203 */
[----:B------:R-:W-:Y:S01]  /*20a0*/  IADD3 R2, PT, PT, -R7, RZ, RZ ;  /* 0x000000ff07027210 */ /* 0x000fe20007ffe1ff */
[----:B------:R-:W-:Y:S02]  /*20b0*/  @!P0 IMAD R5, R26, R6, R7 ;  /* 0x000000061a058224 */ /* 0x000fe400078e0207 */
[----:B------:R-:W-:Y:S02]  /*20c0*/  IMAD R11, R4, R16, R11 ;  /* 0x00000010040b7224 */ /* 0x000fe400078e020b */
[----:B------:R-:W-:Y:S02]  /*20d0*/  @!P0 IMAD.MOV.U32 R7, RZ, RZ, R3 ;  /* 0x000000ffff078224 */ /* 0x000fe400078e0003 */
[----:B------:R-:W-:-:S02]  /*20e0*/  IMAD R2, R18, R2, R13 ;  /* 0x0000000212027224 */ /* 0x000fc400078e020d */
[----:B------:R-:W-:Y:S02]  /*20f0*/  IMAD R11, R5, R4, R11 ;  /* 0x00000004050b7224 */ /* 0x000fe400078e020b */
[----:B------:R-:W-:Y:S02]  /*2100*/  IMAD R13, R7, R18, R2 ;  /* 0x00000012070d7224 */ /* 0x000fe400078e0202 */
.L_x_33:
[----:B------:R-:W1:Y:S02]  /*2110*/  LDCU UR8, c[0x0][0xb30] ;  /* 0x00016600ff0877ac */ /* 0x000e640008000800 */
[----:B-1----:R-:W-:-:S09]  /*2120*/  UISETP.NE.AND UP0, UPT, UR8, 0x1, UPT ;  /* 0x000000010800788c */ /* 0x002fd2000bf05270 */
[----:B------:R-:W-:Y:S05]  /*2130*/  BRA.U UP0, `(.L_x_34) ;  /* 0x0000000100407547 */ /* 0x000fea000b800000 */
[----:B------:R-:W1:Y:S08]  /*2140*/  LDC.64 R4, c[0x0][0xb10] ;  /* 0x0002c400ff047b82 */ /* 0x000e700000000a00 */
[----:B------:R-:W2:Y:S08]  /*2150*/  LDC.64 R2, c[0x0][0xb18] ;  /* 0x0002c600ff027b82 */ /* 0x000eb00000000a00 */
[----:B------:R-:W3:Y:S08]  /*2160*/  LDC R6, c[0x0][0xb20] ;  /* 0x0002c800ff067b82 */ /* 0x000ef00000000800 */
[----:B------:R-:W4:Y:S01]  /*2170*/  LDC R16, c[0x0][0xb0c] ;  /* 0x0002c300ff107b82 */ /* 0x000f220000000800 */
[----:B-1----:R-:W-:-:S05]  /*2180*/  IMAD.HI.U32 R4, R13, R4, RZ ;  /* 0x000000040d047227 */ /* 0x002fca00078e00ff */
[----:B------:R-:W-:Y:S01]  /*2190*/  SHF.R.U32.HI R4, RZ, R5, R4 ;  /* 0x00000005ff047219 */ /* 0x000fe20000011604 */
[----:B--2---:R-:W-:Y:S01]  /*21a0*/  IMAD.HI.U32 R3, R11, R3, RZ ;  /* 0x000000030b037227 */ /* 0x004fe200078e00ff */
[----:B------:R-:W-:-:S04]  /*21b0*/  ISETP.NE.AND P0, PT, R2, 0x1, PT ;  /* 0x000000010200780c */ /* 0x000fc80003f05270 */
[----:B---3--:R-:W-:-:S04]  /*21c0*/  SHF.R.U32.HI R6, RZ, R6, R3 ;  /* 0x00000006ff067219 */ /* 0x008fc80000011603 */
[----:B------:R-:W-:Y:S02]  /*21d0*/  SEL R3, R11, R6, !P0 ;  /* 0x000000060b037207 */ /* 0x000fe40004000000 */
[----:B----4-:R-:W-:-:S04]  /*21e0*/  ISETP.NE.AND P1, PT, R16, 0x1, PT ;  /* 0x000000011000780c */ /* 0x010fc80003f25270 */
[----:B------:R-:W-:-:S05]  /*21f0*/  SEL R4, R13, R4, !P1 ;  /* 0x000000040d047207 */ /* 0x000fca0004800000 */
[----:B------:R-:W-:Y:S02]  /*2200*/  IMAD.IADD R5, R3, 0x1, -R4 ;  /* 0x0000000103057824 */ /* 0x000fe400078e0a04 */
[----:B------:R-:W-:Y:S02]  /*2210*/  IMAD.IADD R3, R4, 0x1, -R3 ;  /* 0x0000000104037824 */ /* 0x000fe400078e0a03 */
[----:B------:R-:W-:Y:S02]  /*2220*/  IMAD R13, R5, R16, R13 ;  /* 0x00000010050d7224 */ /* 0x000fe400078e020d */
[----:B------:R-:W-:-:S07]  /*2230*/  IMAD R11, R3, R2, R11 ;  /* 0x00000002030b7224 */ /* 0x000fce00078e020b */
.L_x_34:
[----:B------:R-:W-:Y:S01]  /*2240*/  VIADD R14, R14, 0x1 ;  /* 0x000000010e0e7836 */ /* 0x000fe20000000000 */
[----:B------:R-:W-:Y:S01]  /*2250*/  PLOP3.LUT P1, PT, PT, PT, PT, 0x80, 0x8 ;  /* 0x000000000008781c */ /* 0x000fe20003f2f070 */
[----:B------:R-:W-:Y:S02]  /*2260*/  IMAD.IADD R21, R13, 0x1, R68 ;  /* 0x000000010d157824 */ /* 0x000fe400078e0244 */
[----:B------:R-:W-:Y:S01]  /*2270*/  IMAD.IADD R20, R11, 0x1, R66 ;  /* 0x000000010b147824 */ /* 0x000fe200078e0242 */
[----:B------:R-:W-:-:S04]  /*2280*/  ISETP.NE.AND P0, PT, R14, 0x2, PT ;  /* 0x000000020e00780c */ /* 0x000fc80003f05270 */
[----:B------:R-:W-:Y:S02]  /*2290*/  SEL R3, RZ, 0x1, P0 ;  /* 0x00000001ff037807 */ /* 0x000fe40000000000 */
[----:B------:R-:W-:Y:S02]  /*22a0*/  SEL R14, R14, RZ, P0 ;  /* 0x000000ff0e0e7207 */ /* 0x000fe40000000000 */
[----:B------:R-:W-:Y:S01]  /*22b0*/  LOP3.LUT R12, R12, R3, RZ, 0x3c, !PT ;  /* 0x000000030c0c7212 */ /* 0x000fe200078e3cff */
[----:B------:R-:W-:Y:S06]  /*22c0*/  @P2 BRA `(.L_x_35) ;  /* 0xfffffff000a02947 */ /* 0x000fec000383ffff */
[----:B------:R-:W-:Y:S01]  /*22d0*/  UIADD3 UR4, UPT, UPT, UR4, 0x20, URZ ;  /* 0x0000002004047890 */ /* 0x000fe2000fffe0ff */
[----:B------:R-:W-:-:S03]  /*22e0*/  SHF.L.U32 R3, R15, 0x1f, RZ ;  /* 0x0000001f0f037819 */ /* 0x000fc600000006ff */
[----:B------:R-:W-:-:S09]  /*22f0*/  ULEA UR5, UR6, UR4, 0x3 ;  /* 0x0000000406057291 */ /* 0x000fd2000f8e18ff */
[----:B------:R-:W1:Y:S02]  /*2300*/  SYNCS.PHASECHK.TRANS64.TRYWAIT P0, [UR5], R3 ;  /* 0x00000003ff0075a7 */ /* 0x000e640008001105 */
[----:B-1----:R-:W-:Y:S05]  /*2310*/  @!P0 BRA `(.L_x_36) ;  /* 0x0000008800e48947 */ /* 0x002fea0003800000 */
.L_x_172:
[----:B------:R-:W-:-:S04]  /*2320*/  UIADD3 UR6, UPT, UPT, UR6, 0x1, URZ ;  /* 0x0000000106067890 */ /* 0x000fc8000fffe0ff */
[----:B------:R-:W-:-:S04]  /*2330*/  UISETP.NE.AND UP0, UPT, UR6, 0x4, UPT ;  /* 0x000000040600788c */ /* 0x000fc8000bf05270 */
[----:B------:R-:W-:Y:S02]  /*2340*/  USEL UR7, URZ, 0x1, UP0 ;  /* 0x00000001ff077887 */ /* 0x000fe40008000000 */
[----:B------:R-:W-:-:S04]  /*2350*/  USEL UR6, UR6, URZ, UP0 ;  /* 0x000000ff06067287 */ /* 0x000fc80008000000 */
[----:B------:R-:W-:Y:S01]  /*2360*/  ULEA UR5, UR6, UR4, 0x3 ;  /* 0x0000000406057291 */ /* 0x000fe2000f8e18ff */
[----:B------:R-:W-:-:S04]  /*2370*/  LOP3.LUT R2, R15, UR7, RZ, 0x3c, !PT ;  /* 0x000000070f027c12 */ /* 0x000fc8000f8e3cff */
[----:B-1----:R-:W-:-:S04]  /*2380*/  SHF.L.U32 R3, R2, 0x1f, RZ ;  /* 0x0000001f02037819 */ /* 0x002fc800000006ff */
[----:B------:R-:W1:Y:S02]  /*2390*/  SYNCS.PHASECHK.TRANS64.TRYWAIT P0, [UR5], R3 ;  /* 0x00000003ff0075a7 */ /* 0x000e640008001105 */
[----:B-1----:R-:W-:Y:S05]  /*23a0*/  @!P0 BRA `(.L_x_37) ;  /* 0x0000008800d88947 */ /* 0x002fea0003800000 */
.L_x_174:
        /* <DEDUP_REMOVED lines=9> */
.L_x_176:
[----:B------:R-:W-:-:S04]  /*2440*/  UIADD3 UR6, UPT, UPT, UR6, 0x1, URZ ;  /* 0x0000000106067890 */ /* 0x000fc8000fffe0ff */
[----:B------:R-:W-:-:S04]  /*2450*/  UISETP.NE.AND UP0, UPT, UR6, 0x4, UPT ;  /* 0x000000040600788c */ /* 0x000fc8000bf05270 */
[----:B------:R-:W-:Y:S02]  /*2460*/  USEL UR5, URZ, 0x1, UP0 ;  /* 0x00000001ff057887 */ /* 0x000fe40008000000 */
[----:B------:R-:W-:-:S04]  /*2470*/  USEL UR6, UR6, URZ, UP0 ;  /* 0x000000ff06067287 */ /* 0x000fc80008000000 */
[----:B------:R-:W-:Y:S01]  /*2480*/  ULEA UR6, UR6, UR4, 0x3 ;  /* 0x0000000406067291 */ /* 0x000fe2000f8e18ff */
[----:B-1----:R-:W-:-:S04]  /*2490*/  LOP3.LUT R3, R2, UR5, RZ, 0x3c, !PT ;  /* 0x0000000502037c12 */ /* 0x002fc8000f8e3cff */
[----:B------:R-:W-:Y:S01]  /*24a0*/  SHF.L.U32 R3, R3, 0x1f, RZ ;  /* 0x0000001f03037819 */ /* 0x000fe200000006ff */
[----:B----4-:R-:W-:-:S07]  /*24b0*/  IMAD.U32 R0, RZ, RZ, UR6 ;  /* 0x00000006ff007e24 */ /* 0x010fce000f8e00ff */
.L_x_39:
[----:B-1----:R1:W2:Y:S02]  /*24c0*/  SYNCS.PHASECHK.TRANS64.TRYWAIT P0, [R0+URZ], R3 ;  /* 0x00000003000075a7 */ /* 0x0022a400080011ff */
[----:B--2---:R-:W-:Y:S05]  /*24d0*/  @!P0 NANOSLEEP.SYNCS 0x989680 ;  /* 0x009896800000895d */ /* 0x004fea0003900000 */
[----:B------:R-:W2:Y:S02]  /*24e0*/  @!P0 SYNCS.PHASECHK.TRANS64 P0, [R0+URZ], R3 ;  /* 0x00000003000085a7 */ /* 0x000ea400080010ff */
[----:B--2---:R-:W-:Y:S05]  /*24f0*/  @P0 EXIT ;  /* 0x000000000000094d */ /* 0x004fea0003800000 */
[----:B------:R-:W-:Y:S05]  /*2500*/  BRA `(.L_x_39) ;  /* 0xfffffffc00ec7947 */ /* 0x000fea000383ffff */
.L_x_17:
[----:B------:R-:W-:-:S04]  /*2510*/  UISETP.NE.AND UP1, UPT, UR37, URZ, UPT ;  /* 0x000000ff2500728c */ /* 0x000fc8000bf25270 */
[----:B------:R-:W-:-:S09]  /*2520*/  UISETP.NE.OR UP1, UPT, UR8, 0x1, UP1 ;  /* 0x000000010800788c */ /* 0x000fd20008f25670 */
[----:B------:R-:W-:Y:S05]  /*2530*/  BRA.U UP1, `(.L_x_40) ;  /* 0x0000000501487547 */ /* 0x000fea000b800000 */
[----:B------:R-:W-:Y:S01]  /*2540*/  ISETP.NE.AND P2, PT, R2, RZ, PT ;  /* 0x000000ff0200720c */ /* 0x000fe20003f45270 */
[----:B------:R-:W-:Y:S01]  /*2550*/  IMAD.MOV.U32 R12, RZ, RZ, 0x1 ;  /* 0x00000001ff0c7424 */ /* 0x000fe200078e00ff */
[----:B------:R-:W-:Y:S02]  /*2560*/  CS2R R10, SRZ ;  /* 0x00000000000a7805 */ /* 0x000fe4000001ff00 */
[----:B------:R-:W-:Y:S01]  /*2570*/  CS2R R8, SRZ ;  /* 0x0000000000087805 */ /* 0x000fe2000001ff00 */
[----:B------:R-:W-:Y:S01]  /*2580*/  UMOV UR4, 0x400 ;  /* 0x0000040000047882 */ /* 0x000fe20000000000 */
[----:B------:R-:W-:Y:S01]  /*2590*/  UMOV UR6, URZ ;  /* 0x000000ff00067c82 */ /* 0x000fe20008000000 */
[----:B------:R-:W-:-:S12]  /*25a0*/  ULEA UR37, UR37, UR4, 0x18 ;  /* 0x0000000425257291 */ /* 0x000fd8000f8ec0ff */
.L_x_44:
[----:B------:R-:W-:Y:S02]  /*25b0*/  LEA R0, R8, UR37, 0x3 ;  /* 0x0000002508007c11 */ /* 0x000fe4000f8e18ff */
[----:B------:R-:W-:-:S03]  /*25c0*/  SHF.L.U32 R5, R9, 0x1f, RZ ;  /* 0x0000001f09057819 */ /* 0x000fc600000006ff */
[----:B------:R-:W-:Y:S01]  /*25d0*/  VIADD R4, R0, 0x100 ;  /* 0x0000010000047836 */ /* 0x000fe20000000000 */
[----:B------:R-:W1:Y:S02]  /*25e0*/  SYNCS.PHASECHK.TRANS64.TRYWAIT P0, [R0+URZ+0xf0], R5 ;  /* 0x0000f005000075a7 */ /* 0x000e6400080011ff */
[----:B-1----:R-:W-:Y:S05]  /*25f0*/  @!P0 BRA `(.L_x_41) ;  /* 0x0000008800748947 */ /* 0x002fea0003800000 */
.L_x_177:
[----:B------:R-:W-:Y:S01]  /*2600*/  ULEA UR5, UR6, UR37, 0x3 ;  /* 0x0000002506057291 */ /* 0x000fe2000f8e18ff */
[----:B------:R-:W-:Y:S02]  /*2610*/  PRMT R4, RZ, 0x654, R4 ;  /* 0x00000654ff047816 */ /* 0x000fe40000000004 */
[----:B-1----:R-:W-:Y:S01]  /*2620*/  SHF.L.U32 R5, R12, 0x1f, RZ ;  /* 0x0000001f0c057819 */ /* 0x002fe200000006ff */
[----:B------:R-:W-:Y:S01]  /*2630*/  UIADD3 UR4, UPT, UPT, UR5, 0x90, URZ ;  /* 0x0000009005047890 */ /* 0x000fe2000fffe0ff */
[----:B------:R1:W-:Y:S05]  /*2640*/  SYNCS.ARRIVE.TRANS64.RED.A1T0 RZ, [R4+URZ], RZ ;  /* 0x000000ff04ff79a7 */ /* 0x0003ea00081004ff */
[----:B------:R-:W-:Y:S01]  /*2650*/  IMAD.U32 R7, RZ, RZ, UR4 ;  /* 0x00000004ff077e24 */ /* 0x000fe2000f8e00ff */
[----:B------:R-:W2:Y:S04]  /*2660*/  SYNCS.PHASECHK.TRANS64.TRYWAIT P0, [UR5+0xa0], R5 ;  /* 0x0000a005ff0075a7 */ /* 0x000ea80008001105 */
[----:B------:R-:W-:Y:S01]  /*2670*/  PRMT R6, R2, 0x654, R7 ;  /* 0x0000065402067816 */ /* 0x000fe20000000007 */
[----:B-1----:R-:W-:Y:S01]  /*2680*/  @!P2 IMAD.MOV.U32 R4, RZ, RZ, 0x10 ;  /* 0x00000010ff04a424 */ /* 0x002fe200078e00ff */
[----:B--2---:R-:W-:Y:S06]  /*2690*/  @!P0 BRA `(.L_x_42) ;  /* 0x0000008800608947 */ /* 0x004fec0003800000 */
.L_x_179:
[----:B------:R-:W-:Y:S01]  /*26a0*/  ULEA UR4, UR6, UR37, 0x4 ;  /* 0x0000002506047291 */ /* 0x000fe2000f8e20ff */
[----:B------:R-:W-:Y:S01]  /*26b0*/  SEL R3, R6, R3, !P2 ;  /* 0x0000000306037207 */ /* 0x000fe20005000000 */
[----:B------:R-:W-:Y:S01]  /*26c0*/  UIADD3 UR5, UPT, UPT, UR5, 0x90, URZ ;  /* 0x0000009005057890 */ /* 0x000fe2000fffe0ff */
[----:B-1----:R-:W-:Y:S01]  /*26d0*/  LEA R0, R11, UR37, 0x3 ;  /* 0x000000250b007c11 */ /* 0x002fe2000f8e18ff */
[----:B------:R-:W-:Y:S01]  /*26e0*/  UIADD3 UR4, UPT, UPT, UR4, 0x120, URZ ;  /* 0x0000012004047890 */ /* 0x000fe2000fffe0ff */
[----:B------:R-:W-:Y:S01]  /*26f0*/  SHF.L.U32 R5, R10, 0x1f, RZ ;  /* 0x0000001f0a057819 */ /* 0x000fe200000006ff */
[----:B------:R1:W-:Y:S01]  /*2700*/  @!P2 SYNCS.ARRIVE.TRANS64.RED RZ, [R3+URZ], R4 ;  /* 0x0000000403ffa9a7 */ /* 0x0003e200080004ff */
[----:B------:R-:W-:Y:S01]  /*2710*/  UIADD3 UR6, UPT, UPT, UR6, 0x1, URZ ;  /* 0x0000000106067890 */ /* 0x000fe2000fffe0ff */
[----:B------:R-:W-:-:S03]  /*2720*/  VIADD R8, R8, 0x1 ;  /* 0x0000000108087836 */ /* 0x000fc60000000000 */
[----:B------:R-:W-:Y:S02]  /*2730*/  UISETP.NE.AND UP0, UPT, UR6, 0x2, UPT ;  /* 0x000000020600788c */ /* 0x000fe4000bf05270 */
[----:B------:R-:W-:Y:S06]  /*2740*/  UGETNEXTWORKID.BROADCAST [UR4], [UR5] ;  /* 0x00000000040073ca */ /* 0x000fec0008000100 */
[----:B------:R-:W-:Y:S01]  /*2750*/  USEL UR4, URZ, 0x1, UP0 ;  /* 0x00000001ff047887 */ /* 0x000fe20008000000 */
[----:B------:R-:W-:Y:S01]  /*2760*/  ISETP.NE.AND P0, PT, R8, 0x2, PT ;  /* 0x000000020800780c */ /* 0x000fe20003f05270 */
[----:B------:R-:W-:Y:S01]  /*2770*/  USEL UR6, UR6, URZ, UP0 ;  /* 0x000000ff06067287 */ /* 0x000fe20008000000 */
[----:B------:R-:W2:Y:S03]  /*2780*/  SYNCS.PHASECHK.TRANS64.TRYWAIT P1, [R0+URZ+0x90], R5 ;  /* 0x00009005000075a7 */ /* 0x000ea600080211ff */
[----:B------:R-:W-:Y:S01]  /*2790*/  LOP3.LUT R12, R12, UR4, RZ, 0x3c, !PT ;  /* 0x000000040c0c7c12 */ /* 0x000fe2000f8e3cff */
[----:B-12---:R-:W-:Y:S07]  /*27a0*/  @!P1 BRA `(.L_x_43) ;  /* 0x0000008800349947 */ /* 0x006fee0003800000 */
.L_x_180:
[C---:B------:R-:W-:Y:S01]  /*27b0*/  LEA R4, R11.reuse, UR37, 0x4 ;  /* 0x000000250b047c11 */ /* 0x040fe2000f8e20ff */
[----:B-1----:R-:W-:Y:S01]  /*27c0*/  VIADD R0, R0, 0xa0 ;  /* 0x000000a000007836 */ /* 0x002fe20000000000 */
[----:B------:R-:W-:Y:S01]  /*27d0*/  SEL R8, R8, RZ, P0 ;  /* 0x000000ff08087207 */ /* 0x000fe20000000000 */
[----:B------:R-:W-:-:S03]  /*27e0*/  VIADD R11, R11, 0x1 ;  /* 0x000000010b0b7836 */ /* 0x000fc60000000000 */
[----:B------:R-:W1:Y:S01]  /*27f0*/  LDS.128 R4, [R4+0x120] ;  /* 0x0001200004047984 */ /* 0x000e620000000c00 */
[----:B------:R-:W-:Y:S02]  /*2800*/  PRMT R0, RZ, 0x654, R0 ;  /* 0x00000654ff007816 */ /* 0x000fe40000000000 */
[C---:B------:R-:W-:Y:S01]  /*2810*/  ISETP.NE.AND P1, PT, R11.reuse, 0x2, PT ;  /* 0x000000020b00780c */ /* 0x040fe20003f25270 */
[----:B------:R-:W-:Y:S01]  /*2820*/  @!PT LDS RZ, [RZ] ;  /* 0x00000000fffff984 */ /* 0x000fe20000000800 */
[----:B------:R-:W-:Y:S01]  /*2830*/  @!PT LDS RZ, [RZ] ;  /* 0x00000000fffff984 */ /* 0x000fe20000000800 */
[----:B------:R-:W-:Y:S01]  /*2840*/  @!PT LDS RZ, [RZ] ;  /* 0x00000000fffff984 */ /* 0x000fe20000000800 */
[----:B------:R-:W-:Y:S01]  /*2850*/  @!PT LDS RZ, [RZ] ;  /* 0x00000000fffff984 */ /* 0x000fe20000000800 */
[----:B------:R2:W-:Y:S06]  /*2860*/  MEMBAR.ALL.CTA ;  /* 0x0000000000007992 */ /* 0x0005ec0000008000 */
[----:B--2---:R-:W2:Y:S01]  /*2870*/  FENCE.VIEW.ASYNC.S ;  /* 0x00000000000073c6 */ /* 0x004ea20000000000 */
[----:B------:R-:W-:Y:S01]  /*2880*/  SEL R11, R11, RZ, P1 ;  /* 0x000000ff0b0b7207 */ /* 0x000fe20000800000 */
[----:B--2---:R2:W-:Y:S01]  /*2890*/  SYNCS.ARRIVE.TRANS64.RED.A1T0 RZ, [R0+URZ], RZ ;  /* 0x000000ff00ff79a7 */ /* 0x0045e200081004ff */
[----:B-1----:R-:W-:-:S02]  /*28a0*/  LOP3.LUT P3, RZ, R6, 0x1, RZ, 0xc0, !PT ;  /* 0x0000000106ff7812 */ /* 0x002fc4000786c0ff */
[----:B------:R-:W-:-:S04]  /*28b0*/  SEL R5, RZ, 0x1, P1 ;  /* 0x00000001ff057807 */ /* 0x000fc80000800000 */
[----:B------:R-:W-:Y:S02]  /*28c0*/  LOP3.LUT R10, R10, R5, RZ, 0x3c, !PT ;  /* 0x000000050a0a7212 */ /* 0x000fe400078e3cff */
[----:B--2---:R-:W-:-:S04]  /*28d0*/  SEL R0, RZ, 0x1, P0 ;  /* 0x00000001ff007807 */ /* 0x004fc80000000000 */
[----:B------:R-:W-:Y:S01]  /*28e0*/  LOP3.LUT R9, R9, R0, RZ, 0x3c, !PT ;  /* 0x0000000009097212 */ /* 0x000fe200078e3cff */
[----:B------:R-:W-:Y:S06]  /*28f0*/  @P3 BRA `(.L_x_44) ;  /* 0xfffffffc002c3947 */ /* 0x000fec000383ffff */
[----:B------:R-:W-:Y:S01]  /*2900*/  ULEA UR5, UR6, UR37, 0x3 ;  /* 0x0000002506057291 */ /* 0x000fe2000f8e18ff */
[----:B------:R-:W-:-:S08]  /*2910*/  SHF.L.U32 R3, R12, 0x1f, RZ ;  /* 0x0000001f0c037819 */ /* 0x000fd000000006ff */
[----:B------:R-:W1:Y:S02]  /*2920*/  SYNCS.PHASECHK.TRANS64 P0, [UR5+0xa0], R3 ;  /* 0x0000a003ff0075a7 */ /* 0x000e640008001005 */
[----:B-1----:R-:W-:Y:S05]  /*2930*/  @P0 BRA `(.L_x_45) ;  /* 0x0000000000080947 */ /* 0x002fea0003800000 */
[----:B------:R-:W1:Y:S02]  /*2940*/  SYNCS.PHASECHK.TRANS64.TRYWAIT P0, [UR5+0xa0], R3 ;  /* 0x0000a003ff0075a7 */ /* 0x000e640008001105 */
[----:B-1----:R-:W-:Y:S05]  /*2950*/  @!P0 BRA `(.L_x_46) ;  /* 0x0000008400dc8947 */ /* 0x002fea0003800000 */
.L_x_45:
[----:B------:R-:W-:-:S04]  /*2960*/  UIADD3 UR4, UPT, UPT, UR6, 0x1, URZ ;  /* 0x0000000106047890 */ /* 0x000fc8000fffe0ff */
[----:B------:R-:W-:-:S04]  /*2970*/  UISETP.NE.AND UP0, UPT, UR4, 0x2, UPT ;  /* 0x000000020400788c */ /* 0x000fc8000bf05270 */
[----:B------:R-:W-:Y:S02]  /*2980*/  USEL UR7, URZ, 0x1, UP0 ;  /* 0x00000001ff077887 */ /* 0x000fe40008000000 */
[----:B------:R-:W-:-:S04]  /*2990*/  USEL UR4, UR4, URZ, UP0 ;  /* 0x000000ff04047287 */ /* 0x000fc80008000000 */
[----:B------:R-:W-:Y:S01]  /*29a0*/  ULEA UR4, UR4, UR37, 0x3 ;  /* 0x0000002504047291 */ /* 0x000fe2000f8e18ff */
[----:B-1----:R-:W-:-:S04]  /*29b0*/  LOP3.LUT R3, R12, UR7, RZ, 0x3c, !PT ;  /* 0x000000070c037c12 */ /* 0x002fc8000f8e3cff */
[----:B------:R-:W-:-:S04]  /*29c0*/  SHF.L.U32 R0, R3, 0x1f, RZ ;  /* 0x0000001f03007819 */ /* 0x000fc800000006ff */
[----:B------:R-:W1:Y:S02]  /*29d0*/  SYNCS.PHASECHK.TRANS64 P0, [UR4+0xa0], R0 ;  /* 0x0000a000ff0075a7 */ /* 0x000e640008001004 */
[----:B-1----:R-:W-:Y:S05]  /*29e0*/  @P0 EXIT ;  /* 0x000000000000094d */ /* 0x002fea0003800000 */
[----:B------:R-:W-:Y:S02]  /*29f0*/  SHF.L.U32 R3, R3, 0x1f, RZ ;  /* 0x0000001f03037819 */ /* 0x000fe400000006ff */
[----:B------:R-:W-:-:S07]  /*2a00*/  MOV R0, UR4 ;  /* 0x0000000400007c02 */ /* 0x000fce0008000f00 */
.L_x_47:
[----:B-1----:R1:W2:Y:S02]  /*2a10*/  SYNCS.PHASECHK.TRANS64.TRYWAIT P0, [R0+URZ+0xa0], R3 ;  /* 0x0000a003000075a7 */ /* 0x0022a400080011ff */
[----:B--2---:R-:W-:Y:S05]  /*2a20*/  @!P0 NANOSLEEP.SYNCS 0x989680 ;  /* 0x009896800000895d */ /* 0x004fea0003900000 */
[----:B------:R-:W2:Y:S02]  /*2a30*/  @!P0 SYNCS.PHASECHK.TRANS64 P0, [R0+URZ+0xa0], R3 ;  /* 0x0000a003000085a7 */ /* 0x000ea400080010ff */
[----:B--2---:R-:W-:Y:S05]  /*2a40*/  @P0 EXIT ;  /* 0x000000000000094d */ /* 0x004fea0003800000 */
[----:B------:R-:W-:Y:S05]  /*2a50*/  BRA `(.L_x_47) ;  /* 0xfffffffc00ec7947 */ /* 0x000fea000383ffff */
.L_x_40:
[----:B------:R-:W-:-:S09]  /*2a60*/  UISETP.NE.AND UP1, UPT, UR8, URZ, UPT ;  /* 0x000000ff0800728c */ /* 0x000fd2000bf25270 */
[----:B------:R-:W-:Y:S05]  /*2a70*/  BRA.U UP1, `(.L_x_48) ;  /* 0x0000000d01b47547 */ /* 0x000fea000b800000 */
[----:B------:R-:W-:Y:S01]  /*2a80*/  UMOV UR4, 0x40 ;  /* 0x0000004000047882 */ /* 0x000fe20000000000 */
[----:B------:R-:W-:Y:S01]  /*2a90*/  NOP ;  /* 0x0000000000007918 */ /* 0x000fe20000000000 */
[----:B------:R-:W-:Y:S01]  /*2aa0*/  ULEA UR4, UR37, UR4, 0x18 ;  /* 0x0000000425047291 */ /* 0x000fe2000f8ec0ff */
[----:B------:R-:W-:Y:S02]  /*2ab0*/  UMOV UR5, 0x400 ;  /* 0x0000040000057882 */ /* 0x000fe40000000000 */
[----:B------:R-:W-:-:S06]  /*2ac0*/  ULEA UR37, UR37, UR5, 0x18 ;  /* 0x0000000525257291 */ /* 0x000fcc000f8ec0ff */
[----:B------:R-:W1:Y:S02]  /*2ad0*/  LDS.U8 R0, [UR4+0x1c] ;  /* 0x00001c04ff007984 */ /* 0x000e640008000000 */
[----:B-1----:R-:W-:-:S13]  /*2ae0*/  ISETP.NE.AND P0, PT, R0, RZ, PT ;  /* 0x000000ff0000720c */ /* 0x002fda0003f05270 */
[----:B------:R-:W-:Y:S05]  /*2af0*/  @P0 BRA `(.L_x_49) ;  /* 0x0000000000580947 */ /* 0x000fea0003800000 */
[----:B------:R-:W-:-:S13]  /*2b00*/  ELECT P0, URZ, PT ;  /* 0x0000000000ff782f */ /* 0x000fda0003800000 */
[----:B------:R-:W-:Y:S05]  /*2b10*/  @!P0 BRA `(.L_x_50) ;  /* 0x0000000000608947 */ /* 0x000fea0003800000 */
[----:B------:R-:W-:Y:S01]  /*2b20*/  UMOV UR5, 0x10 ;  /* 0x0000001000057882 */ /* 0x000fe20000000000 */
[----:B------:R-:W-:Y:S01]  /*2b30*/  HFMA2 R0, -RZ, RZ, 0, 5.9604644775390625e-08 ;  /* 0x00000001ff007431 */ /* 0x000fe200000001ff */
[----:B------:R-:W-:-:S03]  /*2b40*/  MOV R2, 0xffff ;  /* 0x0000ffff00027802 */ /* 0x000fc60000000f00 */
[----:B------:R-:W-:Y:S04]  /*2b50*/  DEPBAR.LE SB1, 0x36 ;  /* 0x00009d800000791a */ /* 0x000fe80000000000 */
[----:B------:R-:W1:Y:S02]  /*2b60*/  UTCATOMSWS.FIND_AND_SET.ALIGN UP0, UR5, UR5 ;  /* 0x00000005000575e3 */ /* 0x000e640008000800 */
[----:B-1----:R-:W-:Y:S01]  /*2b70*/  MOV R3, UR5 ;  /* 0x0000000500037c02 */ /* 0x002fe20008000f00 */
[----:B------:R-:W-:Y:S06]  /*2b80*/  BRA.U UP0, `(.L_x_51) ;  /* 0x0000000100187547 */ /* 0x000fec000b800000 */
.L_x_52:
[----:B------:R-:W-:Y:S05]  /*2b90*/  NANOSLEEP 0x64 ;  /* 0x000000640000795d */ /* 0x000fea0003800000 */
[----:B------:R-:W-:-:S05]  /*2ba0*/  UMOV UR5, 0x10 ;  /* 0x0000001000057882 */ /* 0x000fca0000000000 */
[----:B------:R-:W-:Y:S04]  /*2bb0*/  DEPBAR.LE SB1, 0x36 ;  /* 0x00009d800000791a */ /* 0x000fe80000000000 */
[----:B------:R-:W1:Y:S02]  /*2bc0*/  UTCATOMSWS.FIND_AND_SET.ALIGN UP0, UR5, UR5 ;  /* 0x00000005000575e3 */ /* 0x000e640008000800 */
[----:B-1----:R-:W-:Y:S01]  /*2bd0*/  MOV R3, UR5 ;  /* 0x0000000500037c02 */ /* 0x002fe20008000f00 */
[----:B------:R-:W-:Y:S05]  /*2be0*/  BRA.U !UP0, `(.L_x_52) ;  /* 0xfffffffd08e87547 */ /* 0x000fea000b83ffff */
.L_x_51:
[-C--:B------:R-:W-:Y:S02]  /*2bf0*/  SHF.L.U32 R2, R2, R3.reuse, RZ ;  /* 0x0000000302027219 */ /* 0x080fe400000006ff */
[----:B------:R-:W-:Y:S01]  /*2c00*/  SHF.L.U32 R0, R0, R3, RZ ;  /* 0x0000000300007219 */ /* 0x000fe200000006ff */
[----:B------:R-:W-:Y:S02]  /*2c10*/  IMAD.SHL.U32 R3, R3, 0x20, RZ ;  /* 0x0000002003037824 */ /* 0x000fe400078e00ff */
[----:B------:R1:W-:Y:S04]  /*2c20*/  ATOMS.OR RZ, [UR4+0x14], R2 ;  /* 0x00001402ffff798c */ /* 0x0003e8000b000004 */
[----:B------:R1:W-:Y:S04]  /*2c30*/  ATOMS.OR RZ, [UR4+0x18], R0 ;  /* 0x00001800ffff798c */ /* 0x0003e8000b000004 */
[----:B------:R1:W-:Y:S01]  /*2c40*/  STS [UR37+0x140], R3 ;  /* 0x00014003ff007988 */ /* 0x0003e20008000825 */
[----:B------:R-:W-:Y:S05]  /*2c50*/  BRA `(.L_x_50) ;  /* 0x0000000000107947 */ /* 0x000fea0003800000 */
.L_x_49:
[----:B------:R-:W-:Y:S02]  /*2c60*/  MOV R0, 0xffffffff ;  /* 0xffffffff00007802 */ /* 0x000fe40000000f00 */
[----:B------:R-:W-:-:S03]  /*2c70*/  MOV R2, 0x2ca0 ;  /* 0x00002ca000027802 */ /* 0x000fc60000000f00 */
[----:B------:R1:W-:Y:S04]  /*2c80*/  STS [UR37+0x140], R0 ;  /* 0x00014000ff007988 */ /* 0x0003e80008000825 */
[----:B-1-3-5:R-:W-:Y:S05]  /*2c90*/  CALL.REL.NOINC `($__internal_1_$__cuda_sm10x_tcgen05_guardrail_trap_phase_invalid_during_alloc) ;  /* 0x0000008c00d47944 */ /* 0x02afea0003c00000 */
.L_x_50:
[----:B------:R-:W-:Y:S05]  /*2ca0*/  WARPSYNC.ALL ;  /* 0x0000000000007948 */ /* 0x000fea0003800000 */
[----:B------:R-:W2:Y:S01]  /*2cb0*/  S2UR UR5, SR_CgaCtaId ;  /* 0x00000000000579c3 */ /* 0x000ea20000008800 */
[----:B------:R-:W-:Y:S01]  /*2cc0*/  UMOV UR4, 0x400 ;  /* 0x0000040000047882 */ /* 0x000fe20000000000 */
[----:B------:R-:W-:-:S06]  /*2cd0*/  NOP ;  /* 0x0000000000007918 */ /* 0x000fcc0000000000 */
[----:B------:R-:W-:Y:S06]  /*2ce0*/  BAR.ARV 0x6, 0xa0 ;  /* 0x0182800000007b1d */ /* 0x000fec0000002000 */
[----:B------:R-:W4:Y:S01]  /*2cf0*/  LDCU UR7, c[0x0][0x38c] ;  /* 0x00007180ff0777ac */ /* 0x000f220008000800 */
[----:B------:R-:W-:Y:S01]  /*2d00*/  IMAD.MOV.U32 R11, RZ, RZ, 0x1 ;  /* 0x00000001ff0b7424 */ /* 0x000fe200078e00ff */
[----:B------:R-:W-:Y:S01]  /*2d10*/  CS2R R8, SRZ ;  /* 0x0000000000087805 */ /* 0x000fe2000001ff00 */
[----:B------:R-:W-:Y:S01]  /*2d20*/  IMAD.MOV.U32 R10, RZ, RZ, RZ ;  /* 0x000000ffff0a7224 */ /* 0x000fe200078e00ff */
[----:B------:R-:W3:Y:S01]  /*2d30*/  LDCU UR6, c[0x0][0x38c] ;  /* 0x00007180ff0677ac */ /* 0x000ee20008000800 */
[----:B------:R-:W-:Y:S01]  /*2d40*/  UMOV UR15, URZ ;  /* 0x000000ff000f7c82 */ /* 0x000fe20008000000 */
[----:B------:R-:W-:Y:S01]  /*2d50*/  UMOV UR14, URZ ;  /* 0x000000ff000e7c82 */ /* 0x000fe20008000000 */
[----:B--2---:R-:W-:Y:S01]  /*2d60*/  ULEA UR5, UR5, UR4, 0x18 ;  /* 0x0000000405057291 */ /* 0x004fe2000f8ec0ff */
[----:B------:R-:W-:Y:S01]  /*2d70*/  UMOV UR24, 0x0 ;  /* 0x0000000000187882 */ /* 0x000fe20000000000 */
[----:B------:R-:W-:-:S02]  /*2d80*/  UMOV UR25, 0x8200910 ;  /* 0x0820091000197882 */ /* 0x000fc40000000000 */
[----:B------:R-:W-:Y:S02]  /*2d90*/  UIADD3 UR10, UPT, UPT, UR5, 0x8400, URZ ;  /* 0x00008400050a7890 */ /* 0x000fe4000fffe0ff */
[----:B------:R-:W-:Y:S02]  /*2da0*/  UIADD3 UR11, UPT, UPT, UR5, 0x18400, URZ ;  /* 0x00018400050b7890 */ /* 0x000fe4000fffe0ff */
[----:B----4-:R-:W-:Y:S01]  /*2db0*/  UIADD3 UR7, UPT, UPT, UR7, 0x1f, URZ ;  /* 0x0000001f07077890 */ /* 0x010fe2000fffe0ff */
[----:B-1----:R-:W1:Y:S01]  /*2dc0*/  LDS R0, [UR5+0x140] ;  /* 0x00014005ff007984 */ /* 0x002e620008000800 */
[----:B------:R-:W-:Y:S02]  /*2dd0*/  USHF.R.U32.HI UR10, URZ, 0x4, UR10 ;  /* 0x00000004ff0a7899 */ /* 0x000fe4000801160a */
[----:B------:R-:W-:Y:S02]  /*2de0*/  USHF.R.S32.HI UR4, URZ, 0x1f, UR7 ;  /* 0x0000001fff047899 */ /* 0x000fe40008011407 */
[----:B------:R-:W-:-:S02]  /*2df0*/  USHF.R.U32.HI UR11, URZ, 0x4, UR11 ;  /* 0x00000004ff0b7899 */ /* 0x000fc4000801160b */
[----:B------:R-:W-:Y:S02]  /*2e00*/  ULEA.HI UR4, UR4, UR7, URZ, 0x5 ;  /* 0x0000000704047291 */ /* 0x000fe4000f8f28ff */
[----:B------:R-:W-:Y:S02]  /*2e10*/  ULOP3.LUT UR10, UR10, 0x3fff, URZ, 0xc0, !UPT ;  /* 0x00003fff0a0a7892 */ /* 0x000fe4000f8ec0ff */
[----:B------:R-:W-:Y:S02]  /*2e20*/  USHF.R.S32.HI UR4, URZ, 0x5, UR4 ;  /* 0x00000005ff047899 */ /* 0x000fe40008011404 */
[----:B------:R-:W-:Y:S02]  /*2e30*/  ULOP3.LUT UR11, UR11, 0x3fff, URZ, 0xc0, !UPT ;  /* 0x00003fff0b0b7892 */ /* 0x000fe4000f8ec0ff */
[----:B------:R-:W-:Y:S01]  /*2e40*/  UISETP.LT.AND UP0, UPT, UR4, 0x1, UPT ;  /* 0x000000010400788c */ /* 0x000fe2000bf01270 */
[----:B------:R-:W-:Y:S01]  /*2e50*/  UMOV UR22, 0x0 ;  /* 0x0000000000167882 */ /* 0x000fe20000000000 */
[----:B------:R-:W-:-:S02]  /*2e60*/  UMOV UR23, 0x8200910 ;  /* 0x0820091000177882 */ /* 0x000fc40000000000 */
[----:B------:R-:W-:Y:S02]  /*2e70*/  USEL UR9, UR4, 0x1, !UP0 ;  /* 0x0000000104097887 */ /* 0x000fe4000c000000 */
[----:B------:R-:W-:Y:S02]  /*2e80*/  ULOP3.LUT UR10, UR10, 0x10000, URZ, 0xfc, !UPT ;  /* 0x000100000a0a7892 */ /* 0x000fe4000f8efcff */
[----:B------:R-:W-:Y:S02]  /*2e90*/  ULOP3.LUT UR11, UR11, 0x10000, URZ, 0xfc, !UPT ;  /* 0x000100000b0b7892 */ /* 0x000fe4000f8efcff */
[----:B------:R-:W-:Y:S02]  /*2ea0*/  UIADD3 UR9, UPT, UPT, -UR9, URZ, URZ ;  /* 0x000000ff09097290 */ /* 0x000fe4000fffe1ff */
[----:B---3--:R-:W-:Y:S01]  /*2eb0*/  UISETP.GE.AND UP3, UPT, UR6, 0x1, UPT ;  /* 0x000000010600788c */ /* 0x008fe2000bf66270 */
[----:B------:R-:W-:Y:S01]  /*2ec0*/  UMOV UR20, 0x0 ;  /* 0x0000000000147882 */ /* 0x000fe20000000000 */
[----:B------:R-:W-:Y:S01]  /*2ed0*/  UMOV UR21, 0x8200910 ;  /* 0x0820091000157882 */ /* 0x000fe20000000000 */
[----:B------:R-:W-:Y:S01]  /*2ee0*/  UMOV UR18, 0x0 ;  /* 0x0000000000127882 */ /* 0x000fe20000000000 */
[----:B------:R-:W-:Y:S01]  /*2ef0*/  UMOV UR19, 0x8200910 ;  /* 0x0820091000137882 */ /* 0x000fe20000000000 */
[----:B-1----:R-:W-:-:S15]  /*2f00*/  R2UR UR16, R0 ;  /* 0x00000000001072ca */ /* 0x002fde00000e0000 */
.L_x_59:
[----:B------:R-:W-:Y:S02]  /*2f10*/  LEA R0, R10, UR5, 0x3 ;  /* 0x000000050a007c11 */ /* 0x000fe4000f8e18ff */
[----:B------:R-:W-:Y:S02]  /*2f20*/  SHF.L.U32 R5, R9, 0x1f, RZ ;  /* 0x0000001f09057819 */ /* 0x000fe400000006ff */
[----:B------:R-:W-:Y:S01]  /*2f30*/  PLOP3.LUT P0, PT, PT, PT, UP3, 0x80, 0x8 ;  /* 0x000000000008781c */ /* 0x000fe20003f0f038 */
[----:B------:R-:W-:Y:S01]  /*2f40*/  VIADD R3, R0, 0xa0 ;  /* 0x000000a000037836 */ /* 0x000fe20000000000 */
[----:B-1----:R-:W1:Y:S02]  /*2f50*/  SYNCS.PHASECHK.TRANS64.TRYWAIT P1, [R0+URZ+0x90], R5 ;  /* 0x00009005000075a7 */ /* 0x002e6400080211ff */
[----:B-1-3--:R-:W-:Y:S09]  /*2f60*/  @!P1 BRA `(.L_x_53) ;  /* 0x0000008000709947 */ /* 0x00aff20003800000 */
.L_x_182:
[----:B------:R-:W-:Y:S01]  /*2f70*/  LEA R4, R10, UR5, 0x4 ;  /* 0x000000050a047c11 */ /* 0x000fe2000f8e20ff */
[----:B------:R-:W-:Y:S01]  /*2f80*/  @UP3 ULEA UR6, UR14, UR5, 0x3 ;  /* 0x000000050e063291 */ /* 0x000fe2000f8e18ff */
[----:B------:R-:W-:Y:S01]  /*2f90*/  PLOP3.LUT P2, PT, PT, PT, PT, 0x80, 0x8 ;  /* 0x000000000008781c */ /* 0x000fe20003f4f070 */
[----:B------:R-:W-:Y:S01]  /*2fa0*/  ULEA UR7, UR15, UR5, 0x3 ;  /* 0x000000050f077291 */ /* 0x000fe2000f8e18ff */
[----:B------:R-:W-:Y:S01]  /*2fb0*/  PRMT R3, RZ, 0x654, R3 ;  /* 0x00000654ff037816 */ /* 0x000fe20000000003 */
[----:B------:R-:W-:Y:S01]  /*2fc0*/  ULEA UR8, UR15, UR16, 0x7 ;  /* 0x000000100f087291 */ /* 0x000fe2000f8e38ff */
[----:B-1----:R-:W1:Y:S01]  /*2fd0*/  LDS.128 R4, [R4+0x120] ;  /* 0x0001200004047984 */ /* 0x002e620000000c00 */
[----:B------:R-:W-:Y:S02]  /*2fe0*/  @P0 SHF.L.U32 R2, R8, 0x1f, RZ ;  /* 0x0000001f08020819 */ /* 0x000fe400000006ff */
[----:B------:R-:W-:Y:S01]  /*2ff0*/  SHF.L.U32 R0, R11, 0x1f, RZ ;  /* 0x0000001f0b007819 */ /* 0x000fe200000006ff */
[----:B------:R-:W-:Y:S01]  /*3000*/  @!PT LDS RZ, [RZ] ;  /* 0x00000000fffff984 */ /* 0x000fe20000000800 */
[----:B------:R-:W-:Y:S01]  /*3010*/  @!PT LDS RZ, [RZ] ;  /* 0x00000000fffff984 */ /* 0x000fe20000000800 */
[----:B------:R-:W-:Y:S01]  /*3020*/  @!PT LDS RZ, [RZ] ;  /* 0x00000000fffff984 */ /* 0x000fe20000000800 */
[----:B------:R-:W-:Y:S01]  /*3030*/  @!PT LDS RZ, [RZ] ;  /* 0x00000000fffff984 */ /* 0x000fe20000000800 */
[----:B------:R2:W-:Y:S06]  /*3040*/  MEMBAR.ALL.CTA ;  /* 0x0000000000007992 */ /* 0x0005ec0000008000 */
[----:B--2---:R-:W2:Y:S02]  /*3050*/  FENCE.VIEW.ASYNC.S ;  /* 0x00000000000073c6 */ /* 0x004ea40000000000 */
[----:B--2---:R2:W-:Y:S01]  /*3060*/  SYNCS.ARRIVE.TRANS64.RED.A1T0 RZ, [R3+URZ], RZ ;  /* 0x000000ff03ff79a7 */ /* 0x0045e200081004ff */
[----:B------:R2:W3:Y:S01]  /*3070*/  @P0 SYNCS.PHASECHK.TRANS64.TRYWAIT P2, [UR6], R2 ;  /* 0x00000002ff0005a7 */ /* 0x0004e20008041106 */
[----:B-1----:R-:W-:Y:S01]  /*3080*/  LOP3.LUT P1, RZ, R6, 0x1, RZ, 0xc0, !PT ;  /* 0x0000000106ff7812 */ /* 0x002fe2000782c0ff */
[----:B------:R-:W1:Y:S02]  /*3090*/  SYNCS.PHASECHK.TRANS64.TRYWAIT P0, [UR7+0xd0], R0 ;  /* 0x0000d000ff0075a7 */ /* 0x000e640008001107 */
[----:B-123--:R-:W-:Y:S10]  /*30a0*/  @!P0 BRA `(.L_x_54) ;  /* 0x0000008000348947 */ /* 0x00eff40003800000 */
.L_x_184:
[----:B------:R-:W-:Y:S01]  /*30b0*/  IADD3 R10, PT, PT, R10, 0x1, RZ ;  /* 0x000000010a0a7810 */ /* 0x000fe20007ffe0ff */
[----:B------:R-:W-:Y:S06]  /*30c0*/  BRA.U !UP3, `(.L_x_55) ;  /* 0x000000010bc07547 */ /* 0x000fec000b800000 */
[----:B------:R-:W-:Y:S01]  /*30d0*/  UPLOP3.LUT UP4, UPT, UPT, UPT, UPT, 0x40, 0x4 ;  /* 0x000000000004789c */ /* 0x000fe20003f8e870 */
[----:B------:R-:W-:Y:S01]  /*30e0*/  UMOV UR13, UR9 ;  /* 0x00000009000d7c82 */ /* 0x000fe20008000000 */
[----:B------:R-:W-:Y:S01]  /*30f0*/  UMOV UR12, UR4 ;  /* 0x00000004000c7c82 */ /* 0x000fe20008000000 */
[----:B------:R-:W-:-:S08]  /*3100*/  UMOV UR17, UR14 ;  /* 0x0000000e00117c82 */ /* 0x000fd00008000000 */
.L_x_58:
[----:B------:R-:W-:Y:S02]  /*3110*/  UIADD3 UR13, UPT, UPT, UR13, 0x1, URZ ;  /* 0x000000010d0d7890 */ /* 0x000fe4000fffe0ff */
[----:B--2---:R-:W-:Y:S02]  /*3120*/  ULEA UR6, UR17, UR5, 0x3 ;  /* 0x0000000511067291 */ /* 0x004fe4000f8e18ff */
[----:B------:R-:W-:Y:S01]  /*3130*/  UISETP.NE.AND UP0, UPT, UR13, URZ, UPT ;  /* 0x000000ff0d00728c */ /* 0x000fe2000bf05270 */
[----:B---3--:R-:W-:Y:S10]  /*3140*/  @P2 BRA `(.L_x_56) ;  /* 0x00000000000c2947 */ /* 0x008ff40003800000 */
[----:B-1----:R-:W-:Y:S04]  /*3150*/  SHF.L.U32 R3, R8, 0x1f, RZ ;  /* 0x0000001f08037819 */ /* 0x002fe800000006ff */
[----:B------:R-:W1:Y:S02]  /*3160*/  SYNCS.PHASECHK.TRANS64.TRYWAIT P0, [UR6], R3 ;  /* 0x00000003ff0075a7 */ /* 0x000e640008001106 */
[----:B-1----:R-:W-:Y:S05]  /*3170*/  @!P0 BRA `(.L_x_57) ;  /* 0x0000008000188947 */ /* 0x002fea0003800000 */
.L_x_56:
[----:B------:R-:W-:Y:S01]  /*3180*/  UISETP.NE.AND UP1, UPT, UR12, 0x1, UPT ;  /* 0x000000010c00788c */ /* 0x000fe2000bf25270 */
[----:B------:R-:W-:Y:S01]  /*3190*/  PLOP3.LUT P2, PT, PT, PT, PT, 0x80, 0x8 ;  /* 0x000000000008781c */ /* 0x000fe20003f4f070 */
[----:B------:R-:W-:Y:S02]  /*31a0*/  UIADD3 UR14, UPT, UPT, UR17, 0x1, URZ ;  /* 0x00000001110e7890 */ /* 0x000fe4000fffe0ff */
[----:B------:R-:W-:Y:S02]  /*31b0*/  ULEA UR28, UR17, UR11, 0xa ;  /* 0x0000000b111c7291 */ /* 0x000fe4000f8e50ff */
[----:B------:R-:W-:Y:S01]  /*31c0*/  UISETP.NE.AND UP2, UPT, UR14, 0x4, UPT ;  /* 0x000000040e00788c */ /* 0x000fe2000bf45270 */
[----:B------:R-:W-:Y:S01]  /*31d0*/  PLOP3.LUT P0, PT, PT, PT, UP1, 0x80, 0x8 ;  /* 0x000000000008781c */ /* 0x000fe20003f0f018 */
[----:B------:R-:W-:Y:S02]  /*31e0*/  UIADD3 UR40, UPT, UPT, UR28, 0x2, URZ ;  /* 0x000000021c287890 */ /* 0x000fe4000fffe0ff */
[----:B------:R-:W-:Y:S02]  /*31f0*/  USEL UR27, URZ, 0x1, UP2 ;  /* 0x00000001ff1b7887 */ /* 0x000fe40009000000 */
[----:B------:R-:W-:Y:S02]  /*3200*/  USEL UR14, UR14, URZ, UP2 ;  /* 0x000000ff0e0e7287 */ /* 0x000fe40009000000 */
[----:B------:R-:W-:Y:S02]  /*3210*/  UIADD3 UR36, UPT, UPT, UR28, 0x4, URZ ;  /* 0x000000041c247890 */ /* 0x000fe4000fffe0ff */
[----:B------:R-:W-:Y:S01]  /*3220*/  @UP1 ULEA UR26, UR14, UR5, 0x3 ;  /* 0x000000050e1a1291 */ /* 0x000fe2000f8e18ff */
[----:B------:R-:W-:Y:S01]  /*3230*/  LOP3.LUT R8, R8, UR27, RZ, 0x3c, !PT ;  /* 0x0000001b08087c12 */ /* 0x000fe2000f8e3cff */
[----:B------:R-:W-:Y:S02]  /*3240*/  UIADD3 UR32, UPT, UPT, UR28, 0x6, URZ ;  /* 0x000000061c207890 */ /* 0x000fe4000fffe0ff */
[----:B------:R-:W-:Y:S01]  /*3250*/  UIADD3 UR6, UPT, UPT, UR6, 0x20, URZ ;  /* 0x0000002006067890 */ /* 0x000fe2000fffe0ff */
[----:B-1----:R-:W-:Y:S01]  /*3260*/  @P0 SHF.L.U32 R0, R8, 0x1f, RZ ;  /* 0x0000001f08000819 */ /* 0x002fe200000006ff */
[----:B------:R-:W-:Y:S01]  /*3270*/  UIADD3 UR12, UPT, UPT, UR12, -0x1, URZ ;  /* 0xffffffff0c0c7890 */ /* 0x000fe2000fffe0ff */
[----:B------:R-:W-:Y:S02]  /*3280*/  UMOV UR29, 0x40004040 ;  /* 0x40004040001d7882 */ /* 0x000fe40000000000 */
[----:B------:R2:W3:Y:S01]  /*3290*/  @P0 SYNCS.PHASECHK.TRANS64.TRYWAIT P2, [UR26], R0 ;  /* 0x00000000ff0005a7 */ /* 0x0004e2000804111a */
[----:B------:R-:W-:Y:S01]  /*32a0*/  ULEA UR26, UR17, UR10, 0xa ;  /* 0x0000000a111a7291 */ /* 0x000fe2000f8e50ff */
[----:B------:R-:W-:Y:S01]  /*32b0*/  UMOV UR27, 0x40004040 ;  /* 0x40004040001b7882 */ /* 0x000fe20000000000 */
[----:B------:R-:W-:Y:S02]  /*32c0*/  UMOV UR41, 0x40004040 ;  /* 0x4000404000297882 */ /* 0x000fe40000000000 */
[----:B------:R-:W-:Y:S02]  /*32d0*/  UIADD3 UR38, UPT, UPT, UR26, 0x2, URZ ;  /* 0x000000021a267890 */ /* 0x000fe4000fffe0ff */
[----:B------:R-:W-:Y:S02]  /*32e0*/  UIADD3 UR34, UPT, UPT, UR26, 0x4, URZ ;  /* 0x000000041a227890 */ /* 0x000fe4000fffe0ff */
[----:B------:R-:W-:Y:S01]  /*32f0*/  UIADD3 UR30, UPT, UPT, UR26, 0x6, URZ ;  /* 0x000000061a1e7890 */ /* 0x000fe2000fffe0ff */
[----:B------:R2:W-:Y:S01]  /*3300*/  UTCHMMA gdesc[UR26], gdesc[UR28], tmem[UR8], tmem[UR24], idesc[UR25], UP4 ;  /* 0x00ff181c1a0075ea */ /* 0x0005e2000a000008 */
[----:B------:R-:W-:Y:S01]  /*3310*/  UPLOP3.LUT UP4, UPT, UPT, UPT, UPT, 0x80, 0x8 ;  /* 0x000000000008789c */ /* 0x000fe20003f8f070 */
[----:B------:R-:W-:Y:S01]  /*3320*/  UMOV UR39, 0x40004040 ;  /* 0x4000404000277882 */ /* 0x000fe20000000000 */
[----:B------:R-:W-:Y:S01]  /*3330*/  UMOV UR37, 0x40004040 ;  /* 0x4000404000257882 */ /* 0x000fe20000000000 */
[----:B------:R2:W-:Y:S01]  /*3340*/  UTCHMMA gdesc[UR38], gdesc[UR40], tmem[UR8], tmem[UR22], idesc[UR23], UPT ;  /* 0x00ff1628260075ea */ /* 0x0005e2000b800008 */
[----:B------:R-:W-:Y:S01]  /*3350*/  UMOV UR35, 0x40004040 ;  /* 0x4000404000237882 */ /* 0x000fe20000000000 */
[----:B------:R-:W-:Y:S01]  /*3360*/  UMOV UR33, 0x40004040 ;  /* 0x4000404000217882 */ /* 0x000fe20000000000 */
[----:B------:R-:W-:Y:S01]  /*3370*/  UMOV UR31, 0x40004040 ;  /* 0x40004040001f7882 */ /* 0x000fe20000000000 */
[----:B------:R2:W-:Y:S01]  /*3380*/  UTCHMMA gdesc[UR34], gdesc[UR36], tmem[UR8], tmem[UR20], idesc[UR21], UPT ;  /* 0x00ff1424220075ea */ /* 0x0005e2000b800008 */
[----:B------:R2:W-:Y:S01]  /*3390*/  UTCHMMA gdesc[UR30], gdesc[UR32], tmem[UR8], tmem[UR18], idesc[UR19], UPT ;  /* 0x00ff12201e0075ea */ /* 0x0005e2000b800008 */
[----:B------:R2:W-:Y:S01]  /*33a0*/  UTCBAR [UR6], URZ ;  /* 0x000000ff060073e9 */ /* 0x0005e200080000ff */
[----:B------:R-:W-:Y:S01]  /*33b0*/  UMOV UR17, UR14 ;  /* 0x0000000e00117c82 */ /* 0x000fe20008000000 */
[----:B------:R-:W-:Y:S05]  /*33c0*/  BRA.U UP0, `(.L_x_58) ;  /* 0xfffffffd00507547 */ /* 0x000fea000b83ffff */
.L_x_55:
[----:B------:R-:W-:Y:S01]  /*33d0*/  UIADD3 UR15, UPT, UPT, UR15, 0x1, URZ ;  /* 0x000000010f0f7890 */ /* 0x000fe2000fffe0ff */
[C---:B------:R-:W-:Y:S01]  /*33e0*/  ISETP.NE.AND P0, PT, R10.reuse, 0x2, PT ;  /* 0x000000020a00780c */ /* 0x040fe20003f05270 */
[----:B------:R-:W-:Y:S02]  /*33f0*/  UIADD3 UR7, UPT, UPT, UR7, 0xb0, URZ ;  /* 0x000000b007077890 */ /* 0x000fe4000fffe0ff */
[----:B------:R-:W-:Y:S01]  /*3400*/  UISETP.NE.AND UP0, UPT, UR15, 0x4, UPT ;  /* 0x000000040f00788c */ /* 0x000fe2000bf05270 */
[----:B-12---:R-:W-:Y:S02]  /*3410*/  SEL R0, RZ, 0x1, P0 ;  /* 0x00000001ff007807 */ /* 0x006fe40000000000 */
[----:B------:R-:W-:Y:S01]  /*3420*/  SEL R10, R10, RZ, P0 ;  /* 0x000000ff0a0a7207 */ /* 0x000fe20000000000 */
[----:B------:R-:W-:Y:S01]  /*3430*/  USEL UR6, URZ, 0x1, UP0 ;  /* 0x00000001ff067887 */ /* 0x000fe20008000000 */
[----:B------:R-:W-:Y:S01]  /*3440*/  LOP3.LUT R9, R9, R0, RZ, 0x3c, !PT ;  /* 0x0000000009097212 */ /* 0x000fe200078e3cff */
[----:B------:R-:W-:Y:S01]  /*3450*/  USEL UR15, UR15, URZ, UP0 ;  /* 0x000000ff0f0f7287 */ /* 0x000fe20008000000 */
[----:B------:R1:W-:Y:S03]  /*3460*/  UTCBAR [UR7], URZ ;  /* 0x000000ff070073e9 */ /* 0x0003e600080000ff */
[----:B------:R-:W-:Y:S01]  /*3470*/  LOP3.LUT R11, R11, UR6, RZ, 0x3c, !PT ;  /* 0x000000060b0b7c12 */ /* 0x000fe2000f8e3cff */
[----:B------:R-:W-:Y:S07]  /*3480*/  @P1 BRA `(.L_x_59) ;  /* 0xfffffff800a01947 */ /* 0x000fee000383ffff */
[----:B------:R-:W2:Y:S01]  /*3490*/  S2UR UR4, SR_CgaCtaId ;  /* 0x00000000000479c3 */ /* 0x000ea20000008800 */
[----:B------:R-:W-:Y:S01]  /*34a0*/  ELECT P0, URZ, PT ;  /* 0x0000000000ff782f */ /* 0x000fe20003800000 */
[----:B------:R-:W-:Y:S01]  /*34b0*/  IMAD.MOV.U32 R0, RZ, RZ, 0x1 ;  /* 0x00000001ff007424 */ /* 0x000fe200078e00ff */
[----:B------:R-:W-:Y:S01]  /*34c0*/  UIADD3 UR5, UPT, UPT, UR5, 0xd0, URZ ;  /* 0x000000d005057890 */ /* 0x000fe2000fffe0ff */
[----:B------:R-:W-:Y:S01]  /*34d0*/  SHF.L.U32 R3, R11, 0x1f, RZ ;  /* 0x0000001f0b037819 */ /* 0x000fe200000006ff */
[----:B------:R-:W-:-:S03]  /*34e0*/  UMOV UR6, 0x40 ;  /* 0x0000004000067882 */ /* 0x000fc60000000000 */
[----:B------:R-:W-:Y:S01]  /*34f0*/  UVIRTCOUNT.DEALLOC.SMPOOL 0x80 ;  /* 0x000000800000784c */ /* 0x000fe20000000000 */
[----:B--2---:R-:W-:Y:S02]  /*3500*/  ULEA UR4, UR4, UR6, 0x18 ;  /* 0x0000000604047291 */ /* 0x004fe4000f8ec0ff */
[----:B------:R-:W-:-:S07]  /*3510*/  ULEA UR6, UR15, UR5, 0x3 ;  /* 0x000000050f067291 */ /* 0x000fce000f8e18ff */
[----:B------:R2:W-:Y:S02]  /*3520*/  @P0 STS.U8 [UR4+0x1c], R0 ;  /* 0x00001c00ff000988 */ /* 0x0005e40008000004 */
[----:B------:R-:W4:Y:S02]  /*3530*/  SYNCS.PHASECHK.TRANS64.TRYWAIT P0, [UR6], R3 ;  /* 0x00000003ff0075a7 */ /* 0x000f240008001106 */
[----:B--2-4-:R-:W-:Y:S05]  /*3540*/  @!P0 BRA `(.L_x_60) ;  /* 0x0000007c003c8947 */ /* 0x014fea0003800000 */
.L_x_187:
[----:B-1----:R-:W-:-:S04]  /*3550*/  UIADD3 UR7, UPT, UPT, UR15, 0x1, URZ ;  /* 0x000000010f077890 */ /* 0x002fc8000fffe0ff */
[----:B------:R-:W-:-:S04]  /*3560*/  UISETP.NE.AND UP0, UPT, UR7, 0x4, UPT ;  /* 0x000000040700788c */ /* 0x000fc8000bf05270 */
[----:B------:R-:W-:Y:S02]  /*3570*/  USEL UR8, URZ, 0x1, UP0 ;  /* 0x00000001ff087887 */ /* 0x000fe40008000000 */
[----:B------:R-:W-:-:S04]  /*3580*/  USEL UR7, UR7, URZ, UP0 ;  /* 0x000000ff07077287 */ /* 0x000fc80008000000 */
[----:B------:R-:W-:Y:S01]  /*3590*/  ULEA UR6, UR7, UR5, 0x3 ;  /* 0x0000000507067291 */ /* 0x000fe2000f8e18ff */
[----:B------:R-:W-:-:S04]  /*35a0*/  LOP3.LUT R2, R11, UR8, RZ, 0x3c, !PT ;  /* 0x000000080b027c12 */ /* 0x000fc8000f8e3cff */
[----:B--2---:R-:W-:-:S04]  /*35b0*/  SHF.L.U32 R3, R2, 0x1f, RZ ;  /* 0x0000001f02037819 */ /* 0x004fc800000006ff */
[----:B------:R-:W1:Y:S02]  /*35c0*/  SYNCS.PHASECHK.TRANS64.TRYWAIT P0, [UR6], R3 ;  /* 0x00000003ff0075a7 */ /* 0x000e640008001106 */
[----:B-1----:R-:W-:Y:S05]  /*35d0*/  @!P0 BRA `(.L_x_61) ;  /* 0x0000007c00308947 */ /* 0x002fea0003800000 */
.L_x_189:
        /* <DEDUP_REMOVED lines=9> */
.L_x_191:
[----:B------:R-:W-:-:S04]  /*3670*/  UIADD3 UR7, UPT, UPT, UR7, 0x1, URZ ;  /* 0x0000000107077890 */ /* 0x000fc8000fffe0ff */
[----:B------:R-:W-:-:S04]  /*3680*/  UISETP.NE.AND UP0, UPT, UR7, 0x4, UPT ;  /* 0x000000040700788c */ /* 0x000fc8000bf05270 */
[----:B------:R-:W-:Y:S02]  /*3690*/  USEL UR6, URZ, 0x1, UP0 ;  /* 0x00000001ff067887 */ /* 0x000fe40008000000 */
[----:B------:R-:W-:-:S04]  /*36a0*/  USEL UR7, UR7, URZ, UP0 ;  /* 0x000000ff07077287 */ /* 0x000fc80008000000 */
[----:B------:R-:W-:Y:S01]  /*36b0*/  ULEA UR7, UR7, UR5, 0x3 ;  /* 0x0000000507077291 */ /* 0x000fe2000f8e18ff */
[----:B-1----:R-:W-:-:S04]  /*36c0*/  LOP3.LUT R3, R2, UR6, RZ, 0x3c, !PT ;  /* 0x0000000602037c12 */ /* 0x002fc8000f8e3cff */
[----:B------:R-:W-:-:S04]  /*36d0*/  SHF.L.U32 R3, R3, 0x1f, RZ ;  /* 0x0000001f03037819 */ /* 0x000fc800000006ff */
[----:B------:R-:W1:Y:S02]  /*36e0*/  SYNCS.PHASECHK.TRANS64.TRYWAIT P0, [UR7], R3 ;  /* 0x00000003ff0075a7 */ /* 0x000e640008001107 */
[----:B-1----:R-:W-:Y:S05]  /*36f0*/  @!P0 BRA `(.L_x_63) ;  /* 0x0000007c00188947 */ /* 0x002fea0003800000 */
.L_x_193:
[----:B------:R-:W-:Y:S01]  /*3700*/  NOP ;  /* 0x0000000000007918 */ /* 0x000fe20000000000 */
[----:B-1----:R-:W1:Y:S01]  /*3710*/  LDS R0, [UR4+0x14] ;  /* 0x00001404ff007984 */ /* 0x002e620008000800 */
[----:B------:R-:W-:Y:S01]  /*3720*/  ULOP3.LUT UR6, UR16, 0xffff, URZ, 0xc0, !UPT ;  /* 0x0000ffff10067892 */ /* 0x000fe2000f8ec0ff */
[----:B------:R-:W-:Y:S01]  /*3730*/  UMOV UR8, 0xffff ;  /* 0x0000ffff00087882 */ /* 0x000fe20000000000 */
[----:B------:R-:W-:Y:S02]  /*3740*/  UMOV UR5, 0x1 ;  /* 0x0000000100057882 */ /* 0x000fe40000000000 */
[----:B------:R-:W-:-:S04]  /*3750*/  USHF.R.U32.HI UR6, URZ, 0x5, UR6 ;  /* 0x00000005ff067899 */ /* 0x000fc80008011606 */
[----:B------:R-:W-:Y:S02]  /*3760*/  USHF.L.U32 UR8, UR8, UR6, URZ ;  /* 0x0000000608087299 */ /* 0x000fe400080006ff */
[----:B------:R-:W-:-:S04]  /*3770*/  USHF.L.U32 UR5, UR5, UR6, URZ ;  /* 0x0000000605057299 */ /* 0x000fc800080006ff */
[----:B-1----:R-:W-:-:S04]  /*3780*/  LOP3.LUT R0, R0, UR8, RZ, 0xc0, !PT ;  /* 0x0000000800007c12 */ /* 0x002fc8000f8ec0ff */
[----:B------:R-:W-:-:S13]  /*3790*/  ISETP.NE.AND P0, PT, R0, UR8, PT ;  /* 0x0000000800007c0c */ /* 0x000fda000bf05270 */
[----:B------:R-:W-:Y:S05]  /*37a0*/  @P0 BRA `(.L_x_64) ;  /* 0x0000000000580947 */ /* 0x000fea0003800000 */
[----:B------:R-:W1:Y:S02]  /*37b0*/  LDS R0, [UR4+0x18] ;  /* 0x00001804ff007984 */ /* 0x000e640008000800 */
[----:B-1----:R-:W-:-:S04]  /*37c0*/  LOP3.LUT R0, R0, UR5, RZ, 0xc0, !PT ;  /* 0x0000000500007c12 */ /* 0x002fc8000f8ec0ff */
[----:B------:R-:W-:-:S13]  /*37d0*/  ISETP.NE.AND P0, PT, R0, UR5, PT ;  /* 0x0000000500007c0c */ /* 0x000fda000bf05270 */
[----:B------:R-:W-:Y:S05]  /*37e0*/  @P0 BRA `(.L_x_65) ;  /* 0x00000000003c0947 */ /* 0x000fea0003800000 */
[----:B------:R-:W1:Y:S01]  /*37f0*/  S2R R2, SR_LANEID ;  /* 0x0000000000027919 */ /* 0x000e620000000000 */
[----:B------:R-:W-:Y:S01]  /*3800*/  ULOP3.LUT UR8, URZ, UR8, URZ, 0x33, !UPT ;  /* 0x00000008ff087292 */ /* 0x000fe2000f8e33ff */
[----:B------:R-:W-:Y:S01]  /*3810*/  LOP3.LUT R4, RZ, UR5, RZ, 0x33, !PT ;  /* 0x00000005ff047c12 */ /* 0x000fe2000f8e33ff */
[----:B------:R-:W-:Y:S02]  /*3820*/  VOTEU.ANY UR7, UPT, PT ;  /* 0x0000000000077886 */ /* 0x000fe400038e0100 */
[----:B------:R-:W-:Y:S01]  /*3830*/  UFLO.U32 UR7, UR7 ;  /* 0x00000007000772bd */ /* 0x000fe200080e0000 */
[----:B------:R-:W2:Y:S01]  /*3840*/  REDUX UR5, R4 ;  /* 0x00000000040573c4 */ /* 0x000ea20000000000 */
[----:B------:R-:W-:-:S06]  /*3850*/  IMAD.U32 R0, RZ, RZ, UR8 ;  /* 0x00000008ff007e24 */ /* 0x000fcc000f8e00ff */
[----:B------:R4:W-:Y:S01]  /*3860*/  UTCATOMSWS.AND URZ, UR8 ;  /* 0x0000000800ff79e3 */ /* 0x0009e20008000000 */
[----:B------:R-:W3:Y:S01]  /*3870*/  REDUX UR6, R0 ;  /* 0x00000000000673c4 */ /* 0x000ee20000000000 */
[----:B-1----:R-:W-:Y:S01]  /*3880*/  ISETP.EQ.U32.AND P0, PT, R2, UR7, PT ;  /* 0x0000000702007c0c */ /* 0x002fe2000bf02070 */
[----:B--2---:R-:W-:Y:S01]  /*3890*/  IMAD.U32 R2, RZ, RZ, UR5 ;  /* 0x00000005ff027e24 */ /* 0x004fe2000f8e00ff */
[----:B---3--:R-:W-:-:S11]  /*38a0*/  MOV R3, UR6 ;  /* 0x0000000600037c02 */ /* 0x008fd60008000f00 */
[----:B------:R4:W-:Y:S04]  /*38b0*/  @P0 ATOMS.AND RZ, [UR4+0x14], R3 ;  /* 0x00001403ffff098c */ /* 0x0009e8000a800004 */
[----:B------:R4:W-:Y:S01]  /*38c0*/  @P0 ATOMS.AND RZ, [UR4+0x18], R2 ;  /* 0x00001802ffff098c */ /* 0x0009e2000a800004 */
[----:B------:R-:W-:Y:S05]  /*38d0*/  BRA `(.L_x_66) ;  /* 0x0000000000147947 */ /* 0x000fea0003800000 */
.L_x_65:
[----:B------:R-:W-:Y:S02]  /*38e0*/  MOV R2, 0x3900 ;  /* 0x0000390000027802 */ /* 0x000fe40000000f00 */
[----:B---3-5:R-:W-:Y:S05]  /*38f0*/  CALL.REL.NOINC `($__internal_0_$__cuda_sm10x_tcgen05_guardrail_trap_col_being_dealloced_not_returned_by_alloc) ;  /* 0x0000008000b07944 */ /* 0x028fea0003c00000 */
[----:B------:R-:W-:Y:S05]  /*3900*/  BRA `(.L_x_66) ;  /* 0x0000000000087947 */ /* 0x000fea0003800000 */
.L_x_64:
[----:B------:R-:W-:Y:S02]  /*3910*/  MOV R2, 0x3930 ;  /* 0x0000393000027802 */ /* 0x000fe40000000f00 */
[----:B---3-5:R-:W-:Y:S05]  /*3920*/  CALL.REL.NOINC `($__internal_2_$__cuda_sm10x_tcgen05_guardrail_trap_unallocated_columns_being_dealloced) ;  /* 0x0000008000bc7944 */ /* 0x028fea0003c00000 */
.L_x_66:
[----:B------:R-:W-:Y:S01]  /*3930*/  NOP ;  /* 0x0000000000007918 */ /* 0x000fe20000000000 */
[----:B----4-:R-:W-:Y:S05]  /*3940*/  EXIT ;  /* 0x000000000000794d */ /* 0x010fea0003800000 */
.L_x_48:
[----:B------:R-:W-:-:S09]  /*3950*/  UISETP.NE.OR UP2, UPT, UR8, 0x3, !UP2 ;  /* 0x000000030800788c */ /* 0x000fd2000d745670 */
[----:B------:R-:W-:Y:S05]  /*3960*/  BRA.U UP2, `(.L_x_67) ;  /* 0x0000001502907547 */ /* 0x000fea000b800000 */
[----:B------:R-:W1:Y:S01]  /*3970*/  LDC R0, c[0x0][0xb30] ;  /* 0x0002cc00ff007b82 */ /* 0x000e620000000800 */
[----:B------:R-:W2:Y:S01]  /*3980*/  LDCU.64 UR8, c[0x0][0x888] ;  /* 0x00011100ff0877ac */ /* 0x000ea20008000a00 */
[----:B------:R-:W-:Y:S02]  /*3990*/  HFMA2 R25, -RZ, RZ, 0, 0 ;  /* 0x00000000ff197431 */ /* 0x000fe400000001ff */
[----:B------:R-:W-:Y:S01]  /*39a0*/  IMAD.MOV.U32 R27, RZ, RZ, RZ ;  /* 0x000000ffff1b7224 */ /* 0x000fe200078e00ff */
[----:B------:R-:W4:Y:S01]  /*39b0*/  LDCU.64 UR4, c[0x0][0x890] ;  /* 0x00011200ff0477ac */ /* 0x000f220008000a00 */
[----:B------:R-:W-:Y:S02]  /*39c0*/  IMAD.MOV.U32 R23, RZ, RZ, 0x2000 ;  /* 0x00002000ff177424 */ /* 0x000fe400078e00ff */
[----:B------:R-:W3:Y:S01]  /*39d0*/  LDC R19, c[0x0][0x370] ;  /* 0x0000dc00ff137b82 */ /* 0x000ee20000000800 */
[----:B------:R-:W-:Y:S01]  /*39e0*/  UMOV UR7, 0x400 ;  /* 0x0000040000077882 */ /* 0x000fe20000000000 */
[----:B------:R-:W-:-:S02]  /*39f0*/  UPLOP3.LUT UP1, UPT, UPT, UPT, UPT, 0x40, 0x4 ;  /* 0x000000000004789c */ /* 0x000fc40003f2e870 */
[----:B------:R-:W-:-:S04]  /*3a00*/  ULEA UR7, UR37, UR7, 0x18 ;  /* 0x0000000725077291 */ /* 0x000fc8000f8ec0ff */
[----:B------:R-:W3:Y:S01]  /*3a10*/  LDC R2, c[0x0][0xb0c] ;  /* 0x0002c300ff027b82 */ /* 0x000ee20000000800 */
[----:B------:R-:W-:Y:S02]  /*3a20*/  UIADD3 UR41, UPT, UPT, UR7, 0x40, URZ ;  /* 0x0000004007297890 */ /* 0x000fe4000fffe0ff */
[----:B--2---:R-:W-:Y:S02]  /*3a30*/  UISETP.NE.U32.AND UP2, UPT, UR8, URZ, UPT ;  /* 0x000000ff0800728c */ /* 0x004fe4000bf45070 */
[----:B------:R-:W-:Y:S02]  /*3a40*/  UIADD3 UR33, UPT, UPT, UR7, 0x48, URZ ;  /* 0x0000004807217890 */ /* 0x000fe4000fffe0ff */
[----:B----4-:R-:W-:Y:S01]  /*3a50*/  UISETP.NE.U32.AND UP3, UPT, UR4, URZ, UPT ;  /* 0x000000ff0400728c */ /* 0x010fe2000bf65070 */
[----:B------:R-:W2:Y:S01]  /*3a60*/  LDC R18, c[0x0][0xb20] ;  /* 0x0002c800ff127b82 */ /* 0x000ea20000000800 */
[----:B-1----:R-:W-:Y:S01]  /*3a70*/  ISETP.NE.AND P1, PT, R0, 0x1, PT ;  /* 0x000000010000780c */ /* 0x002fe20003f25270 */
[----:B------:R-:W-:-:S02]  /*3a80*/  UISETP.NE.AND.EX UP2, UPT, UR9, URZ, UPT, UP2 ;  /* 0x000000ff0900728c */ /* 0x000fc4000bf45320 */
[----:B------:R-:W-:Y:S02]  /*3a90*/  UIADD3 UR25, UPT, UPT, UR7, 0x50, URZ ;  /* 0x0000005007197890 */ /* 0x000fe4000fffe0ff */
[----:B------:R-:W-:Y:S02]  /*3aa0*/  UIADD3 UR17, UPT, UPT, UR7, 0x58, URZ ;  /* 0x0000005807117890 */ /* 0x000fe4000fffe0ff */
[----:B-----5:R-:W1:Y:S01]  /*3ab0*/  LDC.64 R32, c[0x0][0x348] ;  /* 0x0000d200ff207b82 */ /* 0x020e620000000a00 */
[----:B------:R-:W-:-:S07]  /*3ac0*/  UISETP.NE.AND.EX UP3, UPT, UR5, URZ, UPT, UP3 ;  /* 0x000000ff0500728c */ /* 0x000fce000bf65330 */
[----:B------:R-:W4:Y:S08]  /*3ad0*/  LDC.64 R16, c[0x0][0xb10] ;  /* 0x0002c400ff107b82 */ /* 0x000f300000000a00 */
[----:B------:R-:W1:Y:S08]  /*3ae0*/  LDC.64 R6, c[0x0][0xb18] ;  /* 0x0002c600ff067b82 */ /* 0x000e700000000a00 */
[----:B------:R-:W1:Y:S08]  /*3af0*/  LDC.64 R4, c[0x0][0xb28] ;  /* 0x0002ca00ff047b82 */ /* 0x000e700000000a00 */
[----:B--23--:R-:W1:Y:S02]  /*3b00*/  LDC R22, c[0x0][0x374] ;  /* 0x0000dd00ff167b82 */ /* 0x00ce640000000800 */
.L_x_82:
[----:B------:R-:W-:Y:S02]  /*3b10*/  LEA R0, R27, UR7, 0x3 ;  /* 0x000000071b007c11 */ /* 0x000fe4000f8e18ff */
[----:B------:R-:W-:Y:S02]  /*3b20*/  SHF.L.U32 R3, R25, 0x1f, RZ ;  /* 0x0000001f19037819 */ /* 0x000fe400000006ff */
[----:B------:R-:W-:Y:S02]  /*3b30*/  LEA R28, R27, UR7, 0x4 ;  /* 0x000000071b1c7c11 */ /* 0x000fe4000f8e20ff */
[----:B--2---:R-:W2:Y:S02]  /*3b40*/  SYNCS.PHASECHK.TRANS64.TRYWAIT P0, [R0+URZ+0x90], R3 ;  /* 0x00009003000075a7 */ /* 0x004ea400080011ff */
[----:B--2---:R-:W-:Y:S05]  /*3b50*/  @!P0 BRA `(.L_x_68) ;  /* 0x0000007800188947 */ /* 0x004fea0003800000 */
.L_x_194:
[----:B------:R-:W-:Y:S01]  /*3b60*/  ISETP.GE.AND P0, PT, R26, 0x1, PT ;  /* 0x000000011a00780c */ /* 0x000fe20003f06270 */
[----:B------:R-:W3:Y:S01]  /*3b70*/  LDS.128 R28, [R28+0x120] ;  /* 0x000120001c1c7984 */ /* 0x000ee20000000c00 */
[----:B--2---:R-:W-:Y:S01]  /*3b80*/  VIADD R0, R0, 0xa0 ;  /* 0x000000a000007836 */ /* 0x004fe20000000000 */
[----:B------:R-:W-:Y:S01]  /*3b90*/  @!PT LDS RZ, [RZ] ;  /* 0x00000000fffff984 */ /* 0x000fe20000000800 */
[----:B------:R-:W-:Y:S01]  /*3ba0*/  @!PT LDS RZ, [RZ] ;  /* 0x00000000fffff984 */ /* 0x000fe20000000800 */
[----:B------:R-:W-:Y:S01]  /*3bb0*/  @!PT LDS RZ, [RZ] ;  /* 0x00000000fffff984 */ /* 0x000fe20000000800 */
[----:B------:R-:W-:Y:S01]  /*3bc0*/  @!PT LDS RZ, [RZ] ;  /* 0x00000000fffff984 */ /* 0x000fe20000000800 */
[----:B------:R2:W-:Y:S06]  /*3bd0*/  MEMBAR.ALL.CTA ;  /* 0x0000000000007992 */ /* 0x0005ec0000008000 */
[----:B--2---:R-:W2:Y:S01]  /*3be0*/  FENCE.VIEW.ASYNC.S ;  /* 0x00000000000073c6 */ /* 0x004ea20000000000 */
[----:B------:R-:W-:Y:S04]  /*3bf0*/  PRMT R0, RZ, 0x654, R0 ;  /* 0x00000654ff007816 */ /* 0x000fe80000000000 */
[----:B--2---:R2:W-:Y:S01]  /*3c00*/  SYNCS.ARRIVE.TRANS64.RED.A1T0 RZ, [R0+URZ], RZ ;  /* 0x000000ff00ff79a7 */ /* 0x0045e200081004ff */
[----:B---3--:R-:W-:Y:S11]  /*3c10*/  LOP3.LUT P3, RZ, R30, 0x1, RZ, 0xc0, !PT ;  /* 0x000000011eff7812 */ /* 0x008ff6000786c0ff */
[----:B------:R-:W-:Y:S02]  /*3c20*/  @!UPT UIADD3 URZ, UPT, UPT, URZ, URZ, URZ ;  /* 0x000000fffffff290 */ /* 0x000fe4000fffe0ff */
[----:B------:R-:W-:Y:S02]  /*3c30*/  @P3 MOV R13, R28 ;  /* 0x0000001c000d3202 */ /* 0x000fe40000000f00 */
[----:B------:R-:W-:Y:S01]  /*3c40*/  @P3 LOP3.LUT R8, R29, 0xffff, RZ, 0xc0, !PT ;  /* 0x0000ffff1d083812 */ /* 0x000fe200078ec0ff */
[----:B--2---:R-:W-:Y:S06]  /*3c50*/  @!P0 BRA `(.L_x_69) ;  /* 0x0000000000a48947 */ /* 0x004fec0003800000 */
[----:B-1----:R-:W-:Y:S01]  /*3c60*/  IMAD.HI.U32 R37, R22, R7, RZ ;  /* 0x0000000716257227 */ /* 0x002fe200078e00ff */
[----:B------:R-:W-:Y:S02]  /*3c70*/  ISETP.NE.AND P0, PT, R6, 0x1, PT ;  /* 0x000000010600780c */ /* 0x000fe40003f05270 */
[----:B------:R-:W-:Y:S01]  /*3c80*/  ISETP.NE.AND P2, PT, R26, 0x1, PT ;  /* 0x000000011a00780c */ /* 0x000fe20003f45270 */
[----:B----4-:R-:W-:Y:S01]  /*3c90*/  IMAD.HI.U32 R34, R19, R16, RZ ;  /* 0x0000001013227227 */ /* 0x010fe200078e00ff */
[----:B------:R-:W-:Y:S02]  /*3ca0*/  SHF.R.U32.HI R37, RZ, R18, R37 ;  /* 0x00000012ff257219 */ /* 0x000fe40000011625 */
[----:B------:R-:W-:Y:S01]  /*3cb0*/  ISETP.NE.AND P4, PT, R2, 0x1, PT ;  /* 0x000000010200780c */ /* 0x000fe20003f85270 */
[----:B------:R-:W-:Y:S01]  /*3cc0*/  IMAD.HI.U32 R36, R13, R16, RZ ;  /* 0x000000100d247227 */ /* 0x000fe200078e00ff */
[----:B------:R-:W-:Y:S02]  /*3cd0*/  SHF.R.U32.HI R34, RZ, R17, R34 ;  /* 0x00000011ff227219 */ /* 0x000fe40000011622 */
[----:B------:R-:W-:Y:S01]  /*3ce0*/  SEL R3, R22, R37, !P0 ;  /* 0x0000002516037207 */ /* 0x000fe20004000000 */
[C---:B------:R-:W-:Y:S01]  /*3cf0*/  IMAD.HI.U32 R37, R8.reuse, R7, RZ ;  /* 0x0000000708257227 */ /* 0x040fe200078e00ff */
[----:B------:R-:W-:Y:S02]  /*3d00*/  SEL R11, R19, R34, !P4 ;  /* 0x00000022130b7207 */ /* 0x000fe40006000000 */
[----:B------:R-:W-:Y:S01]  /*3d10*/  SHF.R.U32.HI R36, RZ, R17, R36 ;  /* 0x00000011ff247219 */ /* 0x000fe20000011624 */
[----:B------:R-:W-:Y:S01]  /*3d20*/  IMAD.HI.U32 R38, R3, R4, RZ ;  /* 0x0000000403267227 */ /* 0x000fe200078e00ff */
[----:B------:R-:W-:Y:S03]  /*3d30*/  SHF.R.U32.HI R37, RZ, R18, R37 ;  /* 0x00000012ff257219 */ /* 0x000fe60000011625 */
[----:B------:R-:W-:Y:S01]  /*3d40*/  IMAD.HI.U32 R34, R11, R4, RZ ;  /* 0x000000040b227227 */ /* 0x000fe200078e00ff */
[----:B------:R-:W-:Y:S02]  /*3d50*/  @P2 SHF.R.U32.HI R3, RZ, R5, R38 ;  /* 0x00000005ff032219 */ /* 0x000fe40000011626 */
[----:B------:R-:W-:Y:S02]  /*3d60*/  SEL R9, R8, R37, !P0 ;  /* 0x0000002508097207 */ /* 0x000fe40004000000 */
[----:B------:R-:W-:Y:S01]  /*3d70*/  @P2 SHF.R.U32.HI R11, RZ, R5, R34 ;  /* 0x00000005ff0b2219 */ /* 0x000fe20000011622 */
[C---:B------:R-:W-:Y:S01]  /*3d80*/  IMAD R10, R26.reuse, R3, RZ ;  /* 0x000000031a0a7224 */ /* 0x040fe200078e02ff */
[----:B------:R-:W-:Y:S01]  /*3d90*/  SEL R3, R13, R36, !P4 ;  /* 0x000000240d037207 */ /* 0x000fe20006000000 */
[C---:B------:R-:W-:Y:S03]  /*3da0*/  IMAD.HI.U32 R14, R9.reuse, R4, RZ ;  /* 0x00000004090e7227 */ /* 0x040fe600078e00ff */
[----:B------:R-:W-:Y:S01]  /*3db0*/  ISETP.GE.AND P0, PT, R9, R10, PT ;  /* 0x0000000a0900720c */ /* 0x000fe20003f06270 */
[C---:B------:R-:W-:Y:S01]  /*3dc0*/  IMAD R12, R26.reuse, R11, RZ ;  /* 0x0000000b1a0c7224 */ /* 0x040fe200078e02ff */
[-C--:B------:R-:W-:Y:S04]  /*3dd0*/  SHF.R.U32.HI R14, RZ, R5.reuse, R14 ;  /* 0x00000005ff0e7219 */ /* 0x080fe8000001160e */
[----:B------:R-:W-:Y:S02]  /*3de0*/  ISETP.GE.OR P0, PT, R3, R12, P0 ;  /* 0x0000000c0300720c */ /* 0x000fe40000706670 */
[----:B------:R-:W-:Y:S05]  /*3df0*/  SEL R15, R9, R14, !P2 ;  /* 0x0000000e090f7207 */ /* 0x000fea0005000000 */
[----:B------:R-:W-:Y:S04]  /*3e00*/  IMAD.MOV R14, RZ, RZ, -R15 ;  /* 0x000000ffff0e7224 */ /* 0x000fe800078e0a0f */
[----:B------:R-:W-:Y:S02]  /*3e10*/  IMAD R14, R26, R14, R9 ;  /* 0x0000000e1a0e7224 */ /* 0x000fe400078e0209 */
[C---:B------:R-:W-:Y:S05]  /*3e20*/  @!P0 IMAD.HI.U32 R10, R3.reuse, R4, RZ ;  /* 0x00000004030a8227 */ /* 0x040fea00078e00ff */
[----:B------:R-:W-:Y:S04]  /*3e30*/  @!P0 SHF.R.U32.HI R10, RZ, R5, R10 ;  /* 0x00000005ff0a8219 */ /* 0x000fe8000001160a */
[----:B------:R-:W-:Y:S01]  /*3e40*/  @!P0 SEL R0, R3, R10, !P2 ;  /* 0x0000000a03008207 */ /* 0x000fe20005000000 */
[----:B------:R-:W-:Y:S03]  /*3e50*/  IMAD.MOV R10, RZ, RZ, -R3 ;  /* 0x000000ffff0a7224 */ /* 0x000fe600078e0a03 */
[----:B------:R-:W-:Y:S01]  /*3e60*/  @!P0 IADD3 R15, PT, PT, R15, -R0, RZ ;  /* 0x800000000f0f8210 */ /* 0x000fe20007ffe0ff */
[----:B------:R-:W-:Y:S01]  /*3e70*/  @!P0 IMAD R0, R11, R14, R0 ;  /* 0x0000000e0b008224 */ /* 0x000fe200078e0200 */
[----:B------:R-:W-:Y:S01]  /*3e80*/  IADD3 R11, PT, PT, -R9, RZ, RZ ;  /* 0x000000ff090b7210 */ /* 0x000fe20007ffe1ff */
[----:B------:R-:W-:Y:S02]  /*3e90*/  IMAD R13, R2, R10, R13 ;  /* 0x0000000a020d7224 */ /* 0x000fe400078e020d */
[----:B------:R-:W-:Y:S02]  /*3ea0*/  @!P0 IMAD R9, R15, R26, R3 ;  /* 0x0000001a0f098224 */ /* 0x000fe400078e0203 */
[----:B------:R-:W-:Y:S02]  /*3eb0*/  @!P0 IMAD.MOV.U32 R3, RZ, RZ, R0 ;  /* 0x000000ffff038224 */ /* 0x000fe400078e0000 */
[----:B------:R-:W-:Y:S02]  /*3ec0*/  IMAD R8, R6, R11, R8 ;  /* 0x0000000b06087224 */ /* 0x000fe400078e0208 */
[----:B------:R-:W-:Y:S02]  /*3ed0*/  IMAD R13, R3, R2, R13 ;  /* 0x00000002030d7224 */ /* 0x000fe400078e020d */
[----:B------:R-:W-:Y:S02]  /*3ee0*/  IMAD R8, R9, R6, R8 ;  /* 0x0000000609087224 */ /* 0x000fe400078e0208 */
.L_x_69:
[----:B------:R-:W-:Y:S05]  /*3ef0*/  BRA.U UP1, `(.L_x_70) ;  /* 0x0000000101107547 */ /* 0x000fea000b800000 */
[----:B------:R-:W-:Y:S04]  /*3f00*/  MOV R0, UR6 ;  /* 0x0000000600007c02 */ /* 0x000fe80008000f00 */
[----:B------:R-:W-:Y:S04]  /*3f10*/  SHF.L.U32 R3, R0, 0x1f, RZ ;  /* 0x0000001f00037819 */ /* 0x000fe800000006ff */
[----:B------:R-:W2:Y:S02]  /*3f20*/  SYNCS.PHASECHK.TRANS64.TRYWAIT P0, [UR7+0x88], R3 ;  /* 0x00008803ff0075a7 */ /* 0x000ea40008001107 */
[----:B--2---:R-:W-:Y:S05]  /*3f30*/  @!P0 BRA `(.L_x_71) ;  /* 0x0000007400348947 */ /* 0x004fea0003800000 */
.L_x_70:
[----:B------:R-:W-:Y:S01]  /*3f40*/  R2UR UR43, R21 ;  /* 0x00000000152b72ca */ /* 0x000fe200000e0000 */
[----:B------:R-:W-:Y:S01]  /*3f50*/  IMAD.MOV.U32 R12, RZ, RZ, 0x1 ;  /* 0x00000001ff0c7424 */ /* 0x000fe200078e00ff */
[----:B------:R-:W-:Y:S02]  /*3f60*/  R2UR UR42, R20 ;  /* 0x00000000142a72ca */ /* 0x000fe400000e0000 */
[----:B------:R-:W-:Y:S02]  /*3f70*/  ISETP.NE.U32.AND P2, PT, RZ, UR4, PT ;  /* 0x00000004ff007c0c */ /* 0x000fe4000bf45070 */
[----:B------:R-:W-:Y:S02]  /*3f80*/  SHF.L.U32 R12, R12, 0x1f, RZ ;  /* 0x0000001f0c0c7819 */ /* 0x000fe400000006ff */
[----:B------:R-:W-:Y:S05]  /*3f90*/  ISETP.NE.AND.EX P2, PT, RZ, UR5, PT, P2 ;  /* 0x00000005ff007c0c */ /* 0x000fea000bf45320 */
[----:B------:R-:W-:Y:S02]  /*3fa0*/  USHF.L.U32 UR43, UR43, 0x7, URZ ;  /* 0x000000072b2b7899 */ /* 0x000fe400080006ff */
[----:B------:R-:W-:Y:S01]  /*3fb0*/  USHF.L.U32 UR42, UR42, 0x7, URZ ;  /* 0x000000072a2a7899 */ /* 0x000fe200080006ff */
[----:B------:R-:W-:Y:S11]  /*3fc0*/  BRA.U !UP3, `(.L_x_72) ;  /* 0x000000010b347547 */ /* 0x000ff6000b800000 */
[----:B------:R-:W-:Y:S01]  /*3fd0*/  UPLOP3.LUT UP0, UPT, UPT, UPT, UP2, 0x80, 0x8 ;  /* 0x000000000008789c */ /* 0x000fe20003f0f020 */
[----:B--2---:R-:W-:Y:S02]  /*3fe0*/  HFMA2 R0, -RZ, RZ, 0, 5.9604644775390625e-08 ;  /* 0x00000001ff007431 */ /* 0x004fe400000001ff */
[----:B------:R-:W-:Y:S03]  /*3ff0*/  IMAD.MOV.U32 R67, RZ, RZ, 0x1 ;  /* 0x00000001ff437424 */ /* 0x000fe600078e00ff */
[----:B------:R-:W-:Y:S05]  /*4000*/  PLOP3.LUT P0, PT, PT, PT, UP0, 0x80, 0x8 ;  /* 0x000000000008781c */ /* 0x000fea0003f0f008 */
[----:B------:R-:W2:Y:S01]  /*4010*/  @UP0 LDCU.64 UR10, c[0x0][0x888] ;  /* 0x00011100ff0a07ac */ /* 0x000ea20008000a00 */
[----:B------:R-:W-:Y:S07]  /*4020*/  @UP0 UIMAD UR8, UR36, UR4, URZ ;  /* 0x00000004240802a4 */ /* 0x000fee000f8e02ff */
[----:B------:R-:W-:Y:S01]  /*4030*/  @!P0 PRMT R67, R0, 0x7610, R67 ;  /* 0x0000761000438816 */ /* 0x000fe20000000043 */
[----:B--2---:R-:W-:Y:S03]  /*4040*/  @UP0 UIMAD.WIDE UR10, UR8, 0x4, UR10 ;  /* 0x00000004080a08a5 */ /* 0x004fe6000f8e020a */
[----:B------:R-:W2:Y:S03]  /*4050*/  @!UP0 LDCU UR8, c[0x0][0x880] ;  /* 0x00011000ff0887ac */ /* 0x000ea60008000800 */
[----:B------:R-:W-:Y:S01]  /*4060*/  IMAD.U32 R10, RZ, RZ, UR10 ;  /* 0x0000000aff0a7e24 */ /* 0x000fe2000f8e00ff */
[----:B------:R-:W-:Y:S05]  /*4070*/  MOV R11, UR11 ;  /* 0x0000000b000b7c02 */ /* 0x000fea0008000f00 */
[----:B------:R3:W5:Y:S02]  /*4080*/  @P0 LDG.E R35, desc[UR46][R10.64] ;  /* 0x0000002e0a230981 */ /* 0x000764000c1e1900 */
[----:B--23--:R-:W-:Y:S07]  /*4090*/  @!P0 IMAD.U32 R35, RZ, RZ, UR8 ;  /* 0x00000008ff238e24 */ /* 0x00cfee000f8e00ff */
.L_x_72:
[----:B-----5:R-:W-:Y:S01]  /*40a0*/  @!P2 FSETP.EQ.AND P0, PT, R35, RZ, PT ;  /* 0x000000ff2300a20b */ /* 0x020fe20003f02000 */
[----:B------:R-:W-:Y:S01]  /*40b0*/  @!UPT UIADD3 URZ, UPT, UPT, URZ, URZ, URZ ;  /* 0x000000fffffff290 */ /* 0x000fe2000fffe0ff */
[----:B------:R-:W-:Y:S11]  /*40c0*/  @!P2 BRA `(.L_x_73) ;  /* 0x000000000014a947 */ /* 0x000ff60003800000 */
[----:B------:R-:W-:Y:S02]  /*40d0*/  LOP3.LUT P2, RZ, R67, 0xff, RZ, 0xc0, !PT ;  /* 0x000000ff43ff7812 */ /* 0x000fe4000784c0ff */
[----:B------:R-:W-:Y:S04]  /*40e0*/  PLOP3.LUT P0, PT, PT, PT, UP0, 0x80, 0x8 ;  /* 0x000000000008781c */ /* 0x000fe80003f0f008 */
[----:B------:R-:W-:Y:S07]  /*40f0*/  PLOP3.LUT P0, PT, P0, PT, PT, 0x8, 0x80 ;  /* 0x000000000080781c */ /* 0x000fee000070e170 */
[----:B------:R-:W-:Y:S11]  /*4100*/  @P2 FSETP.EQ.AND P0, PT, R35, RZ, PT ;  /* 0x000000ff2300220b */ /* 0x000ff60003f02000 */
[----:B------:R-:W-:Y:S02]  /*4110*/  @!UPT UIADD3 URZ, UPT, UPT, URZ, URZ, URZ ;  /* 0x000000fffffff290 */ /* 0x000fe4000fffe0ff */
.L_x_73:
[----:B------:R-:W3:Y:S01]  /*4120*/  SYNCS.PHASECHK.TRANS64.TRYWAIT P2, [UR7+0x60], R12 ;  /* 0x0000600cff0075a7 */ /* 0x000ee20008041107 */
[----:B------:R-:W-:Y:S04]  /*4130*/  ELECT P4, URZ, PT ;  /* 0x0000000000ff782f */ /* 0x000fe80003880000 */
[----:B------:R-:W-:Y:S11]  /*4140*/  PLOP3.LUT P4, PT, P0, P4, PT, 0xf2, 0x2f ;  /* 0x00000000002f781c */ /* 0x000ff60000789e72 */
[----:B------:R-:W-:Y:S02]  /*4150*/  @!UPT UIADD3 URZ, UPT, UPT, URZ, URZ, URZ ;  /* 0x000000fffffff290 */ /* 0x000fe4000fffe0ff */
[----:B-1----:R-:W-:Y:S05]  /*4160*/  @!P4 IADD3 R9, P0, PT, R32, 0x580, RZ ;  /* 0x000005802009c810 */ /* 0x002fea0007f1e0ff */
[----:B--2---:R-:W-:Y:S01]  /*4170*/  @!P4 IMAD.X R0, RZ, RZ, R33, P0 ;  /* 0x000000ffff00c224 */ /* 0x004fe200000e0621 */
[----:B---3--:R-:W-:Y:S07]  /*4180*/  @!P2 BRA `(.L_x_74) ;  /* 0x0000007000b8a947 */ /* 0x008fee0003800000 */
.L_x_197:
[----:B------:R-:W-:Y:S01]  /*4190*/  @!P4 R2UR UR9, R9 ;  /* 0x000000000909c2ca */ /* 0x000fe200000e0000 */
[----:B------:R-:W-:Y:S01]  /*41a0*/  VOTEU.ALL UP1, P4 ;  /* 0x0000000000ff7886 */ /* 0x000fe20002020000 */
[----:B------:R-:W-:Y:S01]  /*41b0*/  @!P4 R2UR UR8, R0 ;  /* 0x000000000008c2ca */ /* 0x000fe200000e0000 */
[----:B------:R-:W-:Y:S01]  /*41c0*/  @!P4 IMAD.MOV.U32 R0, RZ, RZ, 0x2000 ;  /* 0x00002000ff00c424 */ /* 0x000fe200078e00ff */
[----:B------:R-:W-:Y:S01]  /*41d0*/  UMOV UR44, UR36 ;  /* 0x00000024002c7c82 */ /* 0x000fe20008000000 */
[----:B------:R-:W-:Y:S01]  /*41e0*/  UPRMT UR21, UR37, 0x654, UR41 ;  /* 0x0000065425157896 */ /* 0x000fe20008000029 */
[----:B------:R-:W-:Y:S01]  /*41f0*/  @!P4 IADD3 R9, P0, PT, R32, 0x580, RZ ;  /* 0x000005802009c810 */ /* 0x000fe20007f1e0ff */
[----:B------:R-:W-:Y:S01]  /*4200*/  @!UP1 UIADD3 UR40, UPT, UPT, UR7, 0x200, URZ ;  /* 0x0000020007289890 */ /* 0x000fe2000fffe0ff */
[----:B------:R-:W-:Y:S05]  /*4210*/  VOTEU.ALL UP1, P4 ;  /* 0x0000000000ff7886 */ /* 0x000fea0002020000 */
[----:B------:R-:W-:Y:S01]  /*4220*/  IMAD.U32 R10, RZ, RZ, UR9 ;  /* 0x00000009ff0a7e24 */ /* 0x000fe2000f8e00ff */
[----:B------:R-:W-:Y:S01]  /*4230*/  UMOV UR9, 0x10000000 ;  /* 0x1000000000097882 */ /* 0x000fe20000000000 */
[----:B------:R-:W-:Y:S01]  /*4240*/  IMAD.U32 R11, RZ, RZ, UR8 ;  /* 0x00000008ff0b7e24 */ /* 0x000fe2000f8e00ff */
[----:B------:R-:W-:Y:S02]  /*4250*/  UMOV UR8, 0x0 ;  /* 0x0000000000087882 */ /* 0x000fe40000000000 */
[----:B------:R-:W-:Y:S02]  /*4260*/  @!P4 R2UR UR10, R10 ;  /* 0x000000000a0ac2ca */ /* 0x000fe400000e0000 */
[----:B------:R-:W-:Y:S11]  /*4270*/  @!P4 R2UR UR11, R11 ;  /* 0x000000000b0bc2ca */ /* 0x000ff600000e0000 */
[----:B------:R-:W-:Y:S02]  /*4280*/  @!UPT UIADD3 URZ, UPT, UPT, URZ, URZ, URZ ;  /* 0x000000fffffff290 */ /* 0x000fe4000fffe0ff */
[----:B------:R2:W-:Y:S01]  /*4290*/  @!UP1 UTMALDG.3D [UR40], [UR10], desc[UR8] ;  /* 0x000008280a0095b4 */ /* 0x0005e20008011000 */
[----:B------:R3:W-:Y:S01]  /*42a0*/  @!P4 SYNCS.ARRIVE.TRANS64.RED.A0TR RZ, [UR7+0x40], R0 ;  /* 0x00004000ffffc9a7 */ /* 0x0007e20008300407 */
[----:B------:R-:W-:Y:S01]  /*42b0*/  SYNCS.ARRIVE.TRANS64.RED.A1T0 RZ, [UR21], RZ ;  /* 0x000000ffffff79a7 */ /* 0x000fe20008100415 */
[----:B---3--:R-:W-:Y:S01]  /*42c0*/  @!P4 IMAD.X R0, RZ, RZ, R33, P0 ;  /* 0x000000ffff00c224 */ /* 0x008fe200000e0621 */
[----:B------:R-:W3:Y:S02]  /*42d0*/  SYNCS.PHASECHK.TRANS64.TRYWAIT P2, [UR7+0x68], R12 ;  /* 0x0000680cff0075a7 */ /* 0x000ee40008041107 */
[----:B--23--:R-:W-:Y:S05]  /*42e0*/  @!P2 BRA `(.L_x_75) ;  /* 0x000000700078a947 */ /* 0x00cfea0003800000 */
.L_x_199:
[----:B------:R-:W-:Y:S01]  /*42f0*/  @!P4 R2UR UR9, R9 ;  /* 0x000000000909c2ca */ /* 0x000fe200000e0000 */
[----:B------:R-:W-:Y:S01]  /*4300*/  VOTEU.ALL UP1, P4 ;  /* 0x0000000000ff7886 */ /* 0x000fe20002020000 */
[----:B------:R-:W-:Y:S01]  /*4310*/  @!P4 R2UR UR8, R0 ;  /* 0x000000000008c2ca */ /* 0x000fe200000e0000 */
[----:B------:R-:W-:Y:S01]  /*4320*/  @!P4 IMAD.MOV.U32 R0, RZ, RZ, 0x2000 ;  /* 0x00002000ff00c424 */ /* 0x000fe200078e00ff */
[----:B------:R-:W-:Y:S01]  /*4330*/  UMOV UR35, UR43 ;  /* 0x0000002b00237c82 */ /* 0x000fe20008000000 */
[----:B------:R-:W-:Y:S01]  /*4340*/  UPRMT UR15, UR37, 0x654, UR33 ;  /* 0x00000654250f7896 */ /* 0x000fe20008000021 */
[----:B------:R-:W-:Y:S01]  /*4350*/  @!P4 IADD3 R9, P0, PT, R32, 0x580, RZ ;  /* 0x000005802009c810 */ /* 0x000fe20007f1e0ff */
[----:B------:R-:W-:Y:S02]  /*4360*/  @!UP1 UIADD3 UR34, UPT, UPT, UR42, 0x10, URZ ;  /* 0x000000102a229890 */ /* 0x000fe4000fffe0ff */
[----:B------:R-:W-:Y:S01]  /*4370*/  @!UP1 UIADD3 UR32, UPT, UPT, UR7, 0x2200, URZ ;  /* 0x0000220007209890 */ /* 0x000fe2000fffe0ff */
[----:B------:R-:W-:Y:S03]  /*4380*/  VOTEU.ALL UP1, P4 ;  /* 0x0000000000ff7886 */ /* 0x000fe60002020000 */
        /* <DEDUP_REMOVED lines=13> */
.L_x_201:
[----:B------:R-:W-:Y:S01]  /*4460*/  @!P4 R2UR UR9, R9 ;  /* 0x000000000909c2ca */ /* 0x000fe200000e0000 */
[----:B------:R-:W-:Y:S01]  /*4470*/  VOTEU.ALL UP1, P4 ;  /* 0x0000000000ff7886 */ /* 0x000fe20002020000 */
[----:B------:R-:W-:Y:S01]  /*4480*/  @!P4 R2UR UR8, R0 ;  /* 0x000000000008c2ca */ /* 0x000fe200000e0000 */
[----:B------:R-:W-:Y:S01]  /*4490*/  @!P4 IMAD.MOV.U32 R0, RZ, RZ, 0x2000 ;  /* 0x00002000ff00c424 */ /* 0x000fe200078e00ff */
[----:B------:R-:W-:Y:S01]  /*44a0*/  UMOV UR27, UR43 ;  /* 0x0000002b001b7c82 */ /* 0x000fe20008000000 */
[----:B------:R-:W-:Y:S01]  /*44b0*/  UMOV UR28, UR36 ;  /* 0x00000024001c7c82 */ /* 0x000fe20008000000 */
[----:B------:R-:W-:Y:S01]  /*44c0*/  @!UP1 UIADD3 UR26, UPT, UPT, UR42, 0x20, URZ ;  /* 0x000000202a1a9890 */ /* 0x000fe2000fffe0ff */
[----:B------:R-:W-:Y:S01]  /*44d0*/  @!P4 IADD3 R9, P0, PT, R32, 0x580, RZ ;  /* 0x000005802009c810 */ /* 0x000fe20007f1e0ff */
[----:B------:R-:W-:Y:S01]  /*44e0*/  @!UP1 UIADD3 UR24, UPT, UPT, UR7, 0x4200, URZ ;  /* 0x0000420007189890 */ /* 0x000fe2000fffe0ff */
[----:B------:R-:W-:Y:S01]  /*44f0*/  VOTEU.ALL UP1, P4 ;  /* 0x0000000000ff7886 */ /* 0x000fe20002020000 */
[----:B------:R-:W-:Y:S03]  /*4500*/  UPRMT UR14, UR37, 0x654, UR25 ;  /* 0x00000654250e7896 */ /* 0x000fe60008000019 */
        /* <DEDUP_REMOVED lines=13> */
.L_x_203:
[----:B------:R-:W-:Y:S01]  /*45e0*/  @!P4 R2UR UR9, R9 ;  /* 0x000000000909c2ca */ /* 0x000fe200000e0000 */
[----:B------:R-:W-:Y:S01]  /*45f0*/  VOTEU.ALL UP1, P4 ;  /* 0x0000000000ff7886 */ /* 0x000fe20002020000 */
[----:B------:R-:W-:Y:S01]  /*4600*/  @!P4 R2UR UR8, R0 ;  /* 0x000000000008c2ca */ /* 0x000fe200000e0000 */
[----:B------:R-:W-:Y:S01]  /*4610*/  @!P4 IMAD.MOV.U32 R0, RZ, RZ, 0x2000 ;  /* 0x00002000ff00c424 */ /* 0x000fe200078e00ff */
[----:B------:R-:W-:Y:S01]  /*4620*/  UMOV UR19, UR43 ;  /* 0x0000002b00137c82 */ /* 0x000fe20008000000 */
[----:B------:R-:W-:Y:S01]  /*4630*/  UMOV UR20, UR36 ;  /* 0x0000002400147c82 */ /* 0x000fe20008000000 */
[----:B------:R-:W-:Y:S01]  /*4640*/  @!UP1 UIADD3 UR18, UPT, UPT, UR42, 0x30, URZ ;  /* 0x000000302a129890 */ /* 0x000fe2000fffe0ff */
[----:B------:R-:W-:Y:S01]  /*4650*/  SHF.L.U32 R20, RZ, 0x1f, RZ ;  /* 0x0000001fff147819 */ /* 0x000fe200000006ff */
[----:B------:R-:W-:Y:S01]  /*4660*/  @!UP1 UIADD3 UR16, UPT, UPT, UR7, 0x6200, URZ ;  /* 0x0000620007109890 */ /* 0x000fe2000fffe0ff */
[----:B------:R-:W-:Y:S01]  /*4670*/  @!P4 IADD3 R9, P0, PT, R32, 0x580, RZ ;  /* 0x000005802009c810 */ /* 0x000fe20007f1e0ff */
[----:B------:R-:W-:Y:S01]  /*4680*/  VOTEU.ALL UP1, P4 ;  /* 0x0000000000ff7886 */ /* 0x000fe20002020000 */
[----:B------:R-:W-:Y:S02]  /*4690*/  UPRMT UR13, UR37, 0x654, UR17 ;  /* 0x00000654250d7896 */ /* 0x000fe40008000011 */
        /* <DEDUP_REMOVED lines=13> */
.L_x_205:
[----:B------:R-:W-:Y:S01]  /*4770*/  @!P4 R2UR UR9, R9 ;  /* 0x000000000909c2ca */ /* 0x000fe200000e0000 */
[----:B------:R-:W-:Y:S01]  /*4780*/  VOTEU.ALL UP1, P4 ;  /* 0x0000000000ff7886 */ /* 0x000fe20002020000 */
[----:B------:R-:W-:Y:S01]  /*4790*/  @!P4 R2UR UR8, R0 ;  /* 0x000000000008c2ca */ /* 0x000fe200000e0000 */
[----:B------:R-:W-:Y:S01]  /*47a0*/  @!P4 IMAD.MOV.U32 R0, RZ, RZ, 0x2000 ;  /* 0x00002000ff00c424 */ /* 0x000fe200078e00ff */
[----:B------:R-:W-:Y:S01]  /*47b0*/  UMOV UR18, 0x0 ;  /* 0x0000000000127882 */ /* 0x000fe20000000000 */
[----:B------:R-:W-:Y:S01]  /*47c0*/  UMOV UR19, 0x10000000 ;  /* 0x1000000000137882 */ /* 0x000fe20000000000 */
[----:B------:R-:W-:Y:S01]  /*47d0*/  @!UP1 UIADD3 UR10, UPT, UPT, UR42, 0x40, URZ ;  /* 0x000000402a0a9890 */ /* 0x000fe2000fffe0ff */
[----:B------:R-:W-:Y:S01]  /*47e0*/  @!P4 IADD3 R9, P0, PT, R32, 0x580, RZ ;  /* 0x000005802009c810 */ /* 0x000fe20007f1e0ff */
[----:B------:R-:W-:Y:S01]  /*47f0*/  UMOV UR11, UR43 ;  /* 0x0000002b000b7c82 */ /* 0x000fe20008000000 */
[----:B------:R-:W-:Y:S04]  /*4800*/  UMOV UR12, UR36 ;  /* 0x00000024000c7c82 */ /* 0x000fe80008000000 */
[----:B------:R-:W-:Y:S01]  /*4810*/  IMAD.U32 R10, RZ, RZ, UR9 ;  /* 0x00000009ff0a7e24 */ /* 0x000fe2000f8e00ff */
[----:B------:R-:W-:Y:S01]  /*4820*/  UMOV UR9, UR41 ;  /* 0x0000002900097c82 */ /* 0x000fe20008000000 */
[----:B------:R-:W-:Y:S01]  /*4830*/  IMAD.U32 R11, RZ, RZ, UR8 ;  /* 0x00000008ff0b7e24 */ /* 0x000fe2000f8e00ff */
[----:B------:R-:W-:Y:S02]  /*4840*/  @!UP1 UIADD3 UR8, UPT, UPT, UR7, 0x200, URZ ;  /* 0x0000020007089890 */ /* 0x000fe4000fffe0ff */
[----:B------:R-:W-:Y:S01]  /*4850*/  @!P4 R2UR UR22, R10 ;  /* 0x000000000a16c2ca */ /* 0x000fe200000e0000 */
[----:B------:R-:W-:Y:S01]  /*4860*/  VOTEU.ALL UP1, P4 ;  /* 0x0000000000ff7886 */ /* 0x000fe20002020000 */
        /* <DEDUP_REMOVED lines=8> */
.L_x_207:
        /* <DEDUP_REMOVED lines=9> */
[----:B------:R-:W-:Y:S03]  /*4980*/  UMOV UR12, UR36 ;  /* 0x00000024000c7c82 */ /* 0x000fe60008000000 */
[----:B------:R-:W-:Y:S02]  /*4990*/  @!P4 IMAD.X R21, RZ, RZ, R33, P0 ;  /* 0x000000ffff15c224 */ /* 0x000fe400000e0621 */
        /* <DEDUP_REMOVED lines=11> */
[----:B------:R-:W3:Y:S02]  /*4a50*/  SYNCS.PHASECHK.TRANS64.TRYWAIT P2, [UR7+0x70], R20 ;  /* 0x00007014ff0075a7 */ /* 0x000ee40008041107 */
[----:B--23--:R-:W-:Y:S05]  /*4a60*/  @!P2 BRA `(.L_x_80) ;  /* 0x0000006c0010a947 */ /* 0x00cfea0003800000 */
.L_x_209:
[----:B------:R-:W2:Y:S01]  /*4a70*/  LDC.64 R14, c[0x0][0xb10] ;  /* 0x0002c400ff0e7b82 */ /* 0x000ea20000000a00 */
[----:B------:R-:W-:Y:S01]  /*4a80*/  @!P4 R2UR UR9, R34 ;  /* 0x000000002209c2ca */ /* 0x000fe200000e0000 */
[----:B------:R-:W-:Y:S01]  /*4a90*/  VOTEU.ALL UP1, P4 ;  /* 0x0000000000ff7886 */ /* 0x000fe20002020000 */
[----:B------:R-:W-:Y:S01]  /*4aa0*/  @!P4 R2UR UR8, R21 ;  /* 0x000000001508c2ca */ /* 0x000fe200000e0000 */
[----:B------:R-:W-:Y:S01]  /*4ab0*/  @!P4 IMAD.MOV.U32 R21, RZ, RZ, 0x2000 ;  /* 0x00002000ff15c424 */ /* 0x000fe200078e00ff */
[----:B------:R-:W-:Y:S03]  /*4ac0*/  UMOV UR18, 0x0 ;  /* 0x0000000000127882 */ /* 0x000fe60000000000 */
[----:B------:R-:W3:Y:S01]  /*4ad0*/  LDC.64 R10, c[0x0][0xb18] ;  /* 0x0002c600ff0a7b82 */ /* 0x000ee20000000a00 */
[----:B------:R-:W-:Y:S01]  /*4ae0*/  @!UP1 UIADD3 UR10, UPT, UPT, UR42, 0x60, URZ ;  /* 0x000000602a0a9890 */ /* 0x000fe2000fffe0ff */
[----:B------:R-:W-:Y:S01]  /*4af0*/  @P3 SHF.R.U32.HI R24, RZ, 0x10, R29 ;  /* 0x00000010ff183819 */ /* 0x000fe2000001161d */
[----:B------:R-:W-:Y:S01]  /*4b00*/  UMOV UR19, 0x10000000 ;  /* 0x1000000000137882 */ /* 0x000fe20000000000 */
[----:B------:R-:W-:Y:S01]  /*4b10*/  UMOV UR11, UR43 ;  /* 0x0000002b000b7c82 */ /* 0x000fe20008000000 */
[----:B------:R-:W-:Y:S03]  /*4b20*/  UMOV UR12, UR36 ;  /* 0x00000024000c7c82 */ /* 0x000fe60008000000 */
[----:B------:R-:W5:Y:S01]  /*4b30*/  @!P1 LDC R0, c[0x0][0xb20] ;  /* 0x0002c800ff009b82 */ /* 0x000f620000000800 */
[----:B------:R-:W-:Y:S02]  /*4b40*/  VIADD R27, R27, 0x1 ;  /* 0x000000011b1b7836 */ /* 0x000fe40000000000 */
[----:B------:R-:W-:Y:S05]  /*4b50*/  IMAD.U32 R36, RZ, RZ, UR9 ;  /* 0x00000009ff247e24 */ /* 0x000fea000f8e00ff */
[----:B-1----:R-:W1:Y:S01]  /*4b60*/  @!P1 LDC R3, c[0x0][0xb0c] ;  /* 0x0002c300ff039b82 */ /* 0x002e620000000800 */
[----:B------:R-:W-:Y:S01]  /*4b70*/  IMAD.U32 R37, RZ, RZ, UR8 ;  /* 0x00000008ff257e24 */ /* 0x000fe2000f8e00ff */
[----:B------:R-:W-:Y:S01]  /*4b80*/  @!UP1 UIADD3 UR8, UPT, UPT, UR7, 0x4200, URZ ;  /* 0x0000420007089890 */ /* 0x000fe2000fffe0ff */
[----:B------:R-:W-:Y:S01]  /*4b90*/  @!P4 R2UR UR20, R36 ;  /* 0x000000002414c2ca */ /* 0x000fe200000e0000 */
[----:B------:R-:W-:Y:S02]  /*4ba0*/  VOTEU.ALL UP1, P4 ;  /* 0x0000000000ff7886 */ /* 0x000fe40002020000 */
[----:B------:R-:W-:Y:S01]  /*4bb0*/  @!P4 R2UR UR21, R37 ;  /* 0x000000002515c2ca */ /* 0x000fe200000e0000 */
[----:B------:R-:W-:Y:S11]  /*4bc0*/  UMOV UR9, UR25 ;  /* 0x0000001900097c82 */ /* 0x000ff60008000000 */
[----:B------:R-:W-:Y:S01]  /*4bd0*/  @!UPT UIADD3 URZ, UPT, UPT, URZ, URZ, URZ ;  /* 0x000000fffffff290 */ /* 0x000fe2000fffe0ff */
[----:B------:R1:W-:Y:S01]  /*4be0*/  @!UP1 UTMALDG.3D [UR8], [UR20], desc[UR18] ;  /* 0x00001208140095b4 */ /* 0x0003e20008011000 */
[----:B------:R1:W-:Y:S02]  /*4bf0*/  @!P4 SYNCS.ARRIVE.TRANS64.RED.A0TR RZ, [UR7+0x50], R21 ;  /* 0x00005015ffffc9a7 */ /* 0x0003e40008300407 */
[----:B-1----:R-:W-:Y:S01]  /*4c00*/  @!P1 ISETP.NE.AND P2, PT, R3, 0x1, PT ;  /* 0x000000010300980c */ /* 0x002fe20003f45270 */
[C---:B--2---:R-:W-:Y:S01]  /*4c10*/  @!P1 IMAD.HI.U32 R14, R13.reuse, R14, RZ ;  /* 0x0000000e0d0e9227 */ /* 0x044fe200078e00ff */
[----:B---3--:R-:W-:Y:S03]  /*4c20*/  @!P1 ISETP.NE.AND P0, PT, R10, 0x1, PT ;  /* 0x000000010a00980c */ /* 0x008fe60003f05270 */
[C---:B------:R-:W-:Y:S01]  /*4c30*/  @!P1 IMAD.HI.U32 R11, R8.reuse, R11, RZ ;  /* 0x0000000b080b9227 */ /* 0x040fe200078e00ff */
[----:B------:R-:W-:Y:S04]  /*4c40*/  @!P1 SHF.R.U32.HI R14, RZ, R15, R14 ;  /* 0x0000000fff0e9219 */ /* 0x000fe8000001160e */
[----:B-----5:R-:W-:Y:S01]  /*4c50*/  @!P1 SHF.R.U32.HI R9, RZ, R0, R11 ;  /* 0x00000000ff099219 */ /* 0x020fe2000001160b */
[----:B------:R-:W-:Y:S01]  /*4c60*/  SYNCS.ARRIVE.TRANS64.RED.A1T0 RZ, [UR14], RZ ;  /* 0x000000ffffff79a7 */ /* 0x000fe2000810040e */
[----:B------:R-:W-:Y:S02]  /*4c70*/  @!P1 SEL R14, R13, R14, !P2 ;  /* 0x0000000e0d0e9207 */ /* 0x000fe40005000000 */
[----:B------:R-:W-:Y:S01]  /*4c80*/  @!P1 SEL R9, R8, R9, !P0 ;  /* 0x0000000908099207 */ /* 0x000fe20004000000 */
[----:B------:R-:W1:Y:S04]  /*4c90*/  SYNCS.PHASECHK.TRANS64.TRYWAIT P5, [UR7+0x78], R20 ;  /* 0x00007814ff0075a7 */ /* 0x000e6800080a1107 */
[----:B------:R-:W-:Y:S02]  /*4ca0*/  @!P1 IMAD.IADD R0, R9, 0x1, -R14 ;  /* 0x0000000109009824 */ /* 0x000fe400078e0a0e */
[----:B------:R-:W-:Y:S02]  /*4cb0*/  @!P1 IMAD.IADD R9, R14, 0x1, -R9 ;  /* 0x000000010e099824 */ /* 0x000fe400078e0a09 */
[----:B------:R-:W-:Y:S02]  /*4cc0*/  @!P1 IMAD R13, R0, R3, R13 ;  /* 0x00000003000d9224 */ /* 0x000fe400078e020d */
[----:B------:R-:W-:Y:S01]  /*4cd0*/  @!P1 IMAD R8, R9, R10, R8 ;  /* 0x0000000a09089224 */ /* 0x000fe200078e0208 */
[----:B-1----:R-:W-:Y:S06]  /*4ce0*/  @!P5 BRA `(.L_x_81) ;  /* 0x000000680088d947 */ /* 0x002fec0003800000 */
.L_x_211:
[----:B-1----:R-:W-:Y:S01]  /*4cf0*/  @!P4 IADD3 R3, P0, PT, R32, 0x580, RZ ;  /* 0x000005802003c810 */ /* 0x002fe20007f1e0ff */
[----:B------:R-:W-:Y:S01]  /*4d00*/  VOTEU.ALL UP1, P4 ;  /* 0x0000000000ff7886 */ /* 0x000fe20002020000 */
[----:B------:R-:W-:Y:S01]  /*4d10*/  UMOV UR18, 0x0 ;  /* 0x0000000000127882 */ /* 0x000fe20000000000 */
[----:B------:R-:W-:Y:S01]  /*4d20*/  UMOV UR19, 0x10000000 ;  /* 0x1000000000137882 */ /* 0x000fe20000000000 */
[----:B------:R-:W-:Y:S01]  /*4d30*/  @!P4 R2UR UR9, R3 ;  /* 0x000000000309c2ca */ /* 0x000fe200000e0000 */
[----:B------:R-:W-:Y:S01]  /*4d40*/  @!P4 IMAD.X R0, RZ, RZ, R33, P0 ;  /* 0x000000ffff00c224 */ /* 0x000fe200000e0621 */
[----:B------:R-:W-:Y:S01]  /*4d50*/  @!UP1 UIADD3 UR10, UPT, UPT, UR42, 0x70, URZ ;  /* 0x000000702a0a9890 */ /* 0x000fe2000fffe0ff */
[----:B------:R-:W-:Y:S01]  /*4d60*/  ISETP.NE.AND P0, PT, R27, 0x2, PT ;  /* 0x000000021b00780c */ /* 0x000fe20003f05270 */
[----:B------:R-:W-:Y:S01]  /*4d70*/  UMOV UR11, UR43 ;  /* 0x0000002b000b7c82 */ /* 0x000fe20008000000 */
[----:B------:R-:W-:Y:S01]  /*4d80*/  UMOV UR12, UR36 ;  /* 0x00000024000c7c82 */ /* 0x000fe20008000000 */
[----:B------:R-:W-:Y:S01]  /*4d90*/  @!P4 R2UR UR8, R0 ;  /* 0x000000000008c2ca */ /* 0x000fe200000e0000 */
[----:B------:R-:W-:Y:S01]  /*4da0*/  IMAD.IADD R20, R8, 0x1, R66 ;  /* 0x0000000108147824 */ /* 0x000fe200078e0242 */
[----:B------:R-:W-:Y:S01]  /*4db0*/  @P3 R2UR UR36, R24 ;  /* 0x00000000182432ca */ /* 0x000fe200000e0000 */
[----:B------:R-:W-:Y:S01]  /*4dc0*/  IMAD.IADD R21, R13, 0x1, R68 ;  /* 0x000000010d157824 */ /* 0x000fe200078e0244 */
[----:B------:R-:W-:Y:S02]  /*4dd0*/  SEL R0, RZ, 0x1, P0 ;  /* 0x00000001ff007807 */ /* 0x000fe40000000000 */
[----:B------:R-:W-:Y:S01]  /*4de0*/  SEL R27, R27, RZ, P0 ;  /* 0x000000ff1b1b7207 */ /* 0x000fe20000000000 */
[----:B------:R-:W-:Y:S01]  /*4df0*/  IMAD.U32 R10, RZ, RZ, UR9 ;  /* 0x00000009ff0a7e24 */ /* 0x000fe2000f8e00ff */
[----:B------:R-:W-:Y:S01]  /*4e00*/  UMOV UR9, UR17 ;  /* 0x0000001100097c82 */ /* 0x000fe20008000000 */
[----:B------:R-:W-:Y:S03]  /*4e10*/  LOP3.LUT R25, R25, R0, RZ, 0x3c, !PT ;  /* 0x0000000019197212 */ /* 0x000fe600078e3cff */
[----:B------:R-:W-:Y:S01]  /*4e20*/  @!P4 R2UR UR14, R10 ;  /* 0x000000000a0ec2ca */ /* 0x000fe200000e0000 */
[----:B------:R-:W-:Y:S01]  /*4e30*/  IMAD.U32 R11, RZ, RZ, UR8 ;  /* 0x00000008ff0b7e24 */ /* 0x000fe2000f8e00ff */
[----:B------:R-:W-:Y:S01]  /*4e40*/  @!UP1 UIADD3 UR8, UPT, UPT, UR7, 0x6200, URZ ;  /* 0x0000620007089890 */ /* 0x000fe2000fffe0ff */
[----:B------:R-:W-:Y:S03]  /*4e50*/  VOTEU.ALL UP1, P4 ;  /* 0x0000000000ff7886 */ /* 0x000fe60002020000 */
[----:B------:R-:W-:Y:S11]  /*4e60*/  @!P4 R2UR UR15, R11 ;  /* 0x000000000b0fc2ca */ /* 0x000ff600000e0000 */
[----:B------:R-:W-:Y:S02]  /*4e70*/  @!UPT UIADD3 URZ, UPT, UPT, URZ, URZ, URZ ;  /* 0x000000fffffff290 */ /* 0x000fe4000fffe0ff */
[----:B------:R2:W-:Y:S01]  /*4e80*/  @!UP1 UTMALDG.3D [UR8], [UR14], desc[UR18] ;  /* 0x000012080e0095b4 */ /* 0x0005e20008011000 */
[----:B------:R2:W-:Y:S01]  /*4e90*/  @!P4 SYNCS.ARRIVE.TRANS64.RED.A0TR RZ, [UR7+0x58], R23 ;  /* 0x00005817ffffc9a7 */ /* 0x0005e20008300407 */
[----:B------:R-:W-:Y:S01]  /*4ea0*/  UPLOP3.LUT UP1, UPT, UPT, UPT, UPT, 0x80, 0x8 ;  /* 0x000000000008789c */ /* 0x000fe20003f2f070 */
[----:B------:R-:W-:Y:S01]  /*4eb0*/  SYNCS.ARRIVE.TRANS64.RED.A1T0 RZ, [UR13], RZ ;  /* 0x000000ffffff79a7 */ /* 0x000fe2000810040d */
[----:B------:R-:W-:Y:S09]  /*4ec0*/  @P3 BRA `(.L_x_82) ;  /* 0xffffffec00103947 */ /* 0x000ff2000383ffff */
[----:B------:R-:W1:Y:S02]  /*4ed0*/  SYNCS.PHASECHK.TRANS64.TRYWAIT P0, [UR7+0x60], R12 ;  /* 0x0000600cff0075a7 */ /* 0x000e640008001107 */
[----:B-1----:R-:W-:Y:S05]  /*4ee0*/  @!P0 BRA `(.L_x_83) ;  /* 0x0000006800208947 */ /* 0x002fea0003800000 */
.L_x_213:
[----:B------:R-:W3:Y:S02]  /*4ef0*/  SYNCS.PHASECHK.TRANS64.TRYWAIT P0, [UR7+0x68], R12 ;  /* 0x0000680cff0075a7 */ /* 0x000ee40008001107 */
[----:B---3--:R-:W-:Y:S05]  /*4f00*/  @!P0 BRA `(.L_x_84) ;  /* 0x0000006800308947 */ /* 0x008fea0003800000 */
.L_x_215:
[----:B------:R-:W3:Y:S01]  /*4f10*/  SYNCS.PHASECHK.TRANS64.TRYWAIT P0, [UR7+0x70], R12 ;  /* 0x0000700cff0075a7 */ /* 0x000ee20008001107 */
[----:B------:R-:W-:Y:S01]  /*4f20*/  HFMA2 R0, -RZ, RZ, 0, 5.9604644775390625e-08 ;  /* 0x00000001ff007431 */ /* 0x000fe200000001ff */
[----:B---3--:R-:W-:Y:S06]  /*4f30*/  @!P0 BRA `(.L_x_85) ;  /* 0x00000068003c8947 */ /* 0x008fec0003800000 */
.L_x_217:
[----:B------:R-:W-:Y:S02]  /*4f40*/  MOV R2, UR7 ;  /* 0x0000000700027c02 */ /* 0x000fe40008000f00 */
[----:B-1----:R-:W-:-:S07]  /*4f50*/  SHF.L.U32 R3, R0, 0x1f, RZ ;  /* 0x0000001f00037819 */ /* 0x002fce00000006ff */
.L_x_86:
[----:B-1----:R1:W3:Y:S02]  /*4f60*/  SYNCS.PHASECHK.TRANS64.TRYWAIT P0, [R2+URZ+0x78], R3 ;  /* 0x00007803020075a7 */ /* 0x0022e400080011ff */
[----:B---3--:R-:W-:Y:S05]  /*4f70*/  @!P0 NANOSLEEP.SYNCS 0x989680 ;  /* 0x009896800000895d */ /* 0x008fea0003900000 */
[----:B------:R-:W3:Y:S02]  /*4f80*/  @!P0 SYNCS.PHASECHK.TRANS64 P0, [R2+URZ+0x78], R3 ;  /* 0x00007803020085a7 */ /* 0x000ee400080010ff */
[----:B--23--:R-:W-:Y:S05]  /*4f90*/  @P0 EXIT ;  /* 0x000000000000094d */ /* 0x00cfea0003800000 */
[----:B------:R-:W-:Y:S05]  /*4fa0*/  BRA `(.L_x_86) ;  /* 0xfffffffc00ec7947 */ /* 0x000fea000383ffff */
.L_x_67:
[----:B------:R-:W-:-:S06]  /*4fb0*/  UISETP.GE.AND UP1, UPT, UR8, 0x4, UPT ;  /* 0x000000040800788c */ /* 0x000fcc000bf26270 */
[----:B------:R-:W-:-:S13]  /*4fc0*/  PLOP3.LUT P0, PT, PT, PT, UP1, 0x80, 0x8 ;  /* 0x000000000008781c */ /* 0x000fda0003f0f018 */
[----:B------:R-:W-:Y:S05]  /*4fd0*/  @!P0 EXIT ;  /* 0x000000000000894d */ /* 0x000fea0003800000 */
[----:B------:R-:W-:Y:S01]  /*4fe0*/  BAR.SYNC.DEFER_BLOCKING 0x6, 0xa0 ;  /* 0x0182800000007b1d */ /* 0x000fe20000010000 */
[C---:B------:R-:W-:Y:S01]  /*4ff0*/  IMAD.SHL.U32 R3, R80.reuse, 0x10, RZ ;  /* 0x0000001050037824 */ /* 0x040fe200078e00ff */
[C---:B------:R-:W-:Y:S01]  /*5000*/  SHF.L.U32 R33, R80.reuse, 0x10, RZ ;  /* 0x0000001050217819 */ /* 0x040fe200000006ff */
[C---:B------:R-:W-:Y:S01]  /*5010*/  IMAD.SHL.U32 R2, R80.reuse, 0x2, RZ ;  /* 0x0000000250027824 */ /* 0x040fe200078e00ff */
[C---:B------:R-:W-:Y:S01]  /*5020*/  LOP3.LUT R81, R80.reuse, 0x60, RZ, 0xc0, !PT ;  /* 0x0000006050517812 */ /* 0x040fe200078ec0ff */
[----:B------:R-:W-:Y:S01]  /*5030*/  HFMA2 R75, -RZ, RZ, 0, 0 ;  /* 0x00000000ff4b7431 */ /* 0x000fe200000001ff */
[----:B------:R-:W-:Y:S02]  /*5040*/  UMOV UR48, 0x400 ;  /* 0x0000040000307882 */ /* 0x000fe40000000000 */
[----:B------:R-:W1:Y:S01]  /*5050*/  LDC R71, c[0x0][0x370] ;  /* 0x0000dc00ff477b82 */ /* 0x000e620000000800 */
[----:B------:R-:W-:Y:S01]  /*5060*/  ULEA UR48, UR37, UR48, 0x18 ;  /* 0x0000003025307291 */ /* 0x000fe2000f8ec0ff */
[----:B------:R-:W-:Y:S01]  /*5070*/  LOP3.LUT R5, R3, 0x60, RZ, 0xc0, !PT ;  /* 0x0000006003057812 */ /* 0x000fe200078ec0ff */
[----:B------:R-:W-:Y:S01]  /*5080*/  IMAD.MOV.U32 R30, RZ, RZ, RZ ;  /* 0x000000ffff1e7224 */ /* 0x000fe200078e00ff */
[----:B------:R-:W-:Y:S01]  /*5090*/  LOP3.LUT R78, R80, 0x2, RZ, 0xc0, !PT ;  /* 0x00000002504e7812 */ /* 0x000fe200078ec0ff */
[----:B------:R-:W-:Y:S01]  /*50a0*/  UIADD3 UR4, UPT, UPT, UR48, 0x200, URZ ;  /* 0x0000020030047890 */ /* 0x000fe2000fffe0ff */
[----:B------:R-:W-:Y:S01]  /*50b0*/  LOP3.LUT R2, R5, 0xc, R2, 0xf8, !PT ;  /* 0x0000000c05027812 */ /* 0x000fe200078ef802 */
[----:B------:R-:W-:Y:S01]  /*50c0*/  IMAD.MOV.U32 R84, RZ, RZ, RZ ;  /* 0x000000ffff547224 */ /* 0x000fe200078e00ff */
[----:B------:R-:W2:Y:S01]  /*50d0*/  LDC R28, c[0x0][0xb0c] ;  /* 0x0002c300ff1c7b82 */ /* 0x000ea20000000800 */
[----:B------:R-:W-:Y:S01]  /*50e0*/  LOP3.LUT R33, R33, 0x600000, RZ, 0xc0, !PT ;  /* 0x0060000021217812 */ /* 0x000fe200078ec0ff */
[----:B------:R-:W4:Y:S01]  /*50f0*/  LDCU.64 UR52, c[0x0][0x348] ;  /* 0x00006900ff3477ac */ /* 0x000f220008000a00 */
[----:B------:R-:W-:Y:S01]  /*5100*/  IMAD.U32 R73, RZ, RZ, UR4 ;  /* 0x00000004ff497e24 */ /* 0x000fe2000f8e00ff */
[----:B------:R-:W-:-:S02]  /*5110*/  LOP3.LUT R2, R2, 0x790, R3, 0xf8, !PT ;  /* 0x0000079002027812 */ /* 0x000fc400078ef803 */
[----:B------:R-:W-:Y:S01]  /*5120*/  LOP3.LUT R80, R80, 0x4, RZ, 0xc0, !PT ;  /* 0x0000000450507812 */ /* 0x000fe200078ec0ff */
[----:B------:R-:W1:Y:S01]  /*5130*/  LDCU.64 UR38, c[0x0][0x888] ;  /* 0x00011100ff2677ac */ /* 0x000e620008000a00 */
[----:B------:R-:W1:Y:S01]  /*5140*/  LDC R69, c[0x0][0xb20] ;  /* 0x0002c800ff457b82 */ /* 0x000e620000000800 */
[----:B------:R-:W3:Y:S01]  /*5150*/  LDS R0, [UR48+0x140] ;  /* 0x00014030ff007984 */ /* 0x000ee20008000800 */
[----:B------:R-:W-:Y:S01]  /*5160*/  LEA R79, R2, R73, 0x2 ;  /* 0x00000049024f7211 */ /* 0x000fe200078e10ff */
[----:B------:R-:W1:Y:S01]  /*5170*/  LDCU.64 UR44, c[0x0][0x890] ;  /* 0x00011200ff2c77ac */ /* 0x000e620008000a00 */
[----:B------:R-:W-:-:S03]  /*5180*/  MOV R76, RZ ;  /* 0x000000ff004c7202 */ /* 0x000fc60000000f00 */
[--C-:B------:R-:W-:Y:S01]  /*5190*/  IMAD R78, R78, -0x10, R79.reuse ;  /* 0xfffffff04e4e7824 */ /* 0x100fe200078e024f */
[----:B------:R-:W1:Y:S01]  /*51a0*/  LDC R27, c[0x0][0xb30] ;  /* 0x0002cc00ff1b7b82 */ /* 0x000e620000000800 */
[----:B------:R-:W-:Y:S01]  /*51b0*/  IMAD R77, R80, -0x10, R79 ;  /* 0xfffffff0504d7824 */ /* 0x000fe200078e024f */
[----:B------:R-:W-:Y:S01]  /*51c0*/  UMOV UR49, URZ ;  /* 0x000000ff00317c82 */ /* 0x000fe20008000000 */
[----:B------:R-:W-:-:S05]  /*51d0*/  UMOV UR51, URZ ;  /* 0x000000ff00337c82 */ /* 0x000fca0008000000 */
[----:B------:R-:W1:Y:S08]  /*51e0*/  LDC.64 R64, c[0x0][0xb10] ;  /* 0x0002c400ff407b82 */ /* 0x000e700000000a00 */
[----:B------:R-:W1:Y:S08]  /*51f0*/  LDC.64 R24, c[0x0][0xb18] ;  /* 0x0002c600ff187b82 */ /* 0x000e700000000a00 */
[----:B------:R-:W1:Y:S08]  /*5200*/  LDC.64 R22, c[0x0][0xb28] ;  /* 0x0002ca00ff167b82 */ /* 0x000e700000000a00 */
[----:B------:R-:W1:Y:S01]  /*5210*/  LDC.64 R62, c[0x0][0x8b0] ;  /* 0x00022c00ff3e7b82 */ /* 0x000e620000000a00 */
[----:B---3--:R-:W-:-:S07]  /*5220*/  IMAD.IADD R33, R0, 0x1, R33 ;  /* 0x0000000100217824 */ /* 0x008fce00078e0221 */
[----:B------:R-:W3:Y:S08]  /*5230*/  LDC.64 R60, c[0x0][0x8a8] ;  /* 0x00022a00ff3c7b82 */ /* 0x000ef00000000a00 */
[----:B--2-4-:R-:W1:Y:S02]  /*5240*/  LDC R70, c[0x0][0x374] ;  /* 0x0000dd00ff467b82 */ /* 0x014e640000000800 */
.L_x_162:
[C---:B------:R-:W-:Y:S02]  /*5250*/  LEA R0, R84.reuse, UR48, 0x3 ;  /* 0x0000003054007c11 */ /* 0x040fe4000f8e18ff */
[----:B------:R-:W-:Y:S02]  /*5260*/  SHF.L.U32 R3, R75, 0x1f, RZ ;  /* 0x0000001f4b037819 */ /* 0x000fe400000006ff */
[----:B-1----:R-:W-:Y:S02]  /*5270*/  LEA R16, R84, UR48, 0x4 ;  /* 0x0000003054107c11 */ /* 0x002fe4000f8e20ff */
[----:B------:R-:W2:Y:S02]  /*5280*/  SYNCS.PHASECHK.TRANS64.TRYWAIT P0, [R0+URZ+0x90], R3 ;  /* 0x00009003000075a7 */ /* 0x000ea400080011ff */
[----:B--23--:R-:W-:Y:S05]  /*5290*/  @!P0 BRA `(.L_x_87) ;  /* 0x00000064007c8947 */ /* 0x00cfea0003800000 */
.L_x_218:
[----:B------:R-:W4:Y:S01]  /*52a0*/  LDC.64 R12, c[0x0][0xb10] ;  /* 0x0002c400ff0c7b82 */ /* 0x000f220000000a00 */
[----:B------:R-:W3:Y:S01]  /*52b0*/  LDS.128 R16, [R16+0x120] ;  /* 0x0001200010107984 */ /* 0x000ee20000000c00 */
[----:B-1----:R-:W-:Y:S01]  /*52c0*/  ISETP.NE.AND P1, PT, R27, 0x1, PT ;  /* 0x000000011b00780c */ /* 0x002fe20003f25270 */
[----:B--2---:R-:W-:Y:S01]  /*52d0*/  VIADD R0, R0, 0xa0 ;  /* 0x000000a000007836 */ /* 0x004fe20000000000 */
[----:B------:R-:W-:Y:S04]  /*52e0*/  ISETP.GE.AND P0, PT, R26, 0x1, PT ;  /* 0x000000011a00780c */ /* 0x000fe80003f06270 */
[----:B------:R-:W1:Y:S01]  /*52f0*/  LDC.64 R10, c[0x0][0xb18] ;  /* 0x0002c600ff0a7b82 */ /* 0x000e620000000a00 */
[----:B------:R-:W-:Y:S01]  /*5300*/  PRMT R0, RZ, 0x654, R0 ;  /* 0x00000654ff007816 */ /* 0x000fe20000000000 */
[----:B------:R-:W-:Y:S01]  /*5310*/  @!PT LDS RZ, [RZ] ;  /* 0x00000000fffff984 */ /* 0x000fe20000000800 */
[----:B------:R-:W-:Y:S01]  /*5320*/  @!PT LDS RZ, [RZ] ;  /* 0x00000000fffff984 */ /* 0x000fe20000000800 */
[----:B------:R-:W-:Y:S01]  /*5330*/  @!PT LDS RZ, [RZ] ;  /* 0x00000000fffff984 */ /* 0x000fe20000000800 */
[----:B------:R-:W-:Y:S01]  /*5340*/  @!PT LDS RZ, [RZ] ;  /* 0x00000000fffff984 */ /* 0x000fe20000000800 */
[----:B------:R2:W-:Y:S06]  /*5350*/  MEMBAR.ALL.CTA ;  /* 0x0000000000007992 */ /* 0x0005ec0000008000 */
[----:B--2---:R-:W2:Y:S01]  /*5360*/  FENCE.VIEW.ASYNC.S ;  /* 0x00000000000073c6 */ /* 0x004ea20000000000 */
[----:B------:R-:W1:Y:S08]  /*5370*/  @!P1 LDC R14, c[0x0][0xb20] ;  /* 0x0002c800ff0e9b82 */ /* 0x000e700000000800 */
[----:B------:R-:W1:Y:S01]  /*5380*/  @!P1 LDC R9, c[0x0][0xb0c] ;  /* 0x0002c300ff099b82 */ /* 0x000e620000000800 */
[----:B--2---:R2:W-:Y:S01]  /*5390*/  SYNCS.ARRIVE.TRANS64.RED.A1T0 RZ, [R0+URZ], RZ ;  /* 0x000000ff00ff79a7 */ /* 0x0045e200081004ff */
[----:B---3--:R-:W-:Y:S04]  /*53a0*/  LOP3.LUT P4, RZ, R18, 0x1, RZ, 0xc0, !PT ;  /* 0x0000000112ff7812 */ /* 0x008fe8000788c0ff */
[----:B------:R-:W-:Y:S09]  /*53b0*/  P2R R82, PR, RZ, 0x10 ;  /* 0x00000010ff527803 */ /* 0x000ff20000000000 */
[----:B------:R-:W-:Y:S02]  /*53c0*/  @P4 MOV R31, R16 ;  /* 0x00000010001f4202 */ /* 0x000fe40000000f00 */
[----:B------:R-:W-:Y:S01]  /*53d0*/  @P4 LOP3.LUT R29, R17, 0xffff, RZ, 0xc0, !PT ;  /* 0x0000ffff111d4812 */ /* 0x000fe200078ec0ff */
[----:B--2-4-:R-:W-:Y:S06]  /*53e0*/  @!P0 BRA `(.L_x_88) ;  /* 0x0000000000a48947 */ /* 0x014fec0003800000 */
[----:B------:R-:W-:Y:S01]  /*53f0*/  IMAD.HI.U32 R36, R70, R25, RZ ;  /* 0x0000001946247227 */ /* 0x000fe200078e00ff */
[----:B------:R-:W-:Y:S02]  /*5400*/  ISETP.NE.AND P0, PT, R24, 0x1, PT ;  /* 0x000000011800780c */ /* 0x000fe40003f05270 */
[----:B------:R-:W-:Y:S01]  /*5410*/  ISETP.NE.AND P2, PT, R26, 0x1, PT ;  /* 0x000000011a00780c */ /* 0x000fe20003f45270 */
[-C--:B------:R-:W-:Y:S01]  /*5420*/  IMAD.HI.U32 R34, R71, R64.reuse, RZ ;  /* 0x0000004047227227 */ /* 0x080fe200078e00ff */
[----:B------:R-:W-:Y:S02]  /*5430*/  SHF.R.U32.HI R37, RZ, R69, R36 ;  /* 0x00000045ff257219 */ /* 0x000fe40000011624 */
[----:B------:R-:W-:Y:S01]  /*5440*/  ISETP.NE.AND P3, PT, R28, 0x1, PT ;  /* 0x000000011c00780c */ /* 0x000fe20003f65270 */
[----:B------:R-:W-:Y:S01]  /*5450*/  IMAD.HI.U32 R40, R29, R25, RZ ;  /* 0x000000191d287227 */ /* 0x000fe200078e00ff */
[----:B------:R-:W-:Y:S02]  /*5460*/  SHF.R.U32.HI R34, RZ, R65, R34 ;  /* 0x00000041ff227219 */ /* 0x000fe40000011622 */
[----:B------:R-:W-:Y:S01]  /*5470*/  SEL R3, R70, R37, !P0 ;  /* 0x0000002546037207 */ /* 0x000fe20004000000 */
[----:B------:R-:W-:Y:S01]  /*5480*/  IMAD.HI.U32 R38, R31, R64, RZ ;  /* 0x000000401f267227 */ /* 0x000fe200078e00ff */
[----:B------:R-:W-:Y:S03]  /*5490*/  SEL R7, R71, R34, !P3 ;  /* 0x0000002247077207 */ /* 0x000fe60005800000 */
[-C--:B------:R-:W-:Y:S01]  /*54a0*/  IMAD.HI.U32 R34, R3, R22.reuse, RZ ;  /* 0x0000001603227227 */ /* 0x080fe200078e00ff */
[----:B------:R-:W-:Y:S03]  /*54b0*/  SHF.R.U32.HI R38, RZ, R65, R38 ;  /* 0x00000041ff267219 */ /* 0x000fe60000011626 */
[----:B------:R-:W-:Y:S01]  /*54c0*/  IMAD.HI.U32 R36, R7, R22, RZ ;  /* 0x0000001607247227 */ /* 0x000fe200078e00ff */
[----:B------:R-:W-:Y:S02]  /*54d0*/  @P2 SHF.R.U32.HI R3, RZ, R23, R34 ;  /* 0x00000017ff032219 */ /* 0x000fe40000011622 */
[----:B------:R-:W-:Y:S02]  /*54e0*/  SHF.R.U32.HI R34, RZ, R69, R40 ;  /* 0x00000045ff227219 */ /* 0x000fe40000011628 */
[----:B------:R-:W-:Y:S01]  /*54f0*/  @P2 SHF.R.U32.HI R7, RZ, R23, R36 ;  /* 0x00000017ff072219 */ /* 0x000fe20000011624 */
[C---:B------:R-:W-:Y:S01]  /*5500*/  IMAD R2, R26.reuse, R3, RZ ;  /* 0x000000031a027224 */ /* 0x040fe200078e02ff */
[----:B------:R-:W-:Y:S02]  /*5510*/  SEL R5, R29, R34, !P0 ;  /* 0x000000221d057207 */ /* 0x000fe40004000000 */
[----:B------:R-:W-:Y:S01]  /*5520*/  SEL R3, R31, R38, !P3 ;  /* 0x000000261f037207 */ /* 0x000fe20005800000 */
[----:B------:R-:W-:Y:S01]  /*5530*/  IMAD R4, R26, R7, RZ ;  /* 0x000000071a047224 */ /* 0x000fe200078e02ff */
[C---:B------:R-:W-:Y:S01]  /*5540*/  ISETP.GE.AND P0, PT, R5.reuse, R2, PT ;  /* 0x000000020500720c */ /* 0x040fe20003f06270 */
[----:B------:R-:W-:Y:S03]  /*5550*/  IMAD.HI.U32 R6, R5, R22, RZ ;  /* 0x0000001605067227 */ /* 0x000fe600078e00ff */
[----:B------:R-:W-:Y:S01]  /*5560*/  ISETP.GE.OR P0, PT, R3, R4, P0 ;  /* 0x000000040300720c */ /* 0x000fe20000706670 */
[----:B------:R-:W-:Y:S01]  /*5570*/  IMAD.MOV R4, RZ, RZ, -R3 ;  /* 0x000000ffff047224 */ /* 0x000fe200078e0a03 */
[-C--:B------:R-:W-:Y:S03]  /*5580*/  SHF.R.U32.HI R6, RZ, R23.reuse, R6 ;  /* 0x00000017ff067219 */ /* 0x080fe60000011606 */
[----:B------:R-:W-:Y:S01]  /*5590*/  IMAD R31, R28, R4, R31 ;  /* 0x000000041c1f7224 */ /* 0x000fe200078e021f */
[----:B------:R-:W-:Y:S05]  /*55a0*/  SEL R15, R5, R6, !P2 ;  /* 0x00000006050f7207 */ /* 0x000fea0005000000 */
[----:B------:R-:W-:Y:S02]  /*55b0*/  IMAD.MOV R6, RZ, RZ, -R15 ;  /* 0x000000ffff067224 */ /* 0x000fe400078e0a0f */
[C---:B------:R-:W-:Y:S04]  /*55c0*/  @!P0 IMAD.HI.U32 R2, R3.reuse, R22, RZ ;  /* 0x0000001603028227 */ /* 0x040fe800078e00ff */
[----:B------:R-:W-:Y:S01]  /*55d0*/  IMAD R6, R26, R6, R5 ;  /* 0x000000061a067224 */ /* 0x000fe200078e0205 */
[----:B------:R-:W-:Y:S04]  /*55e0*/  @!P0 SHF.R.U32.HI R2, RZ, R23, R2 ;  /* 0x00000017ff028219 */ /* 0x000fe80000011602 */
[----:B------:R-:W-:Y:S02]  /*55f0*/  @!P0 SEL R0, R3, R2, !P2 ;  /* 0x0000000203008207 */ /* 0x000fe40005000000 */
[----:B------:R-:W-:Y:S02]  /*5600*/  IADD3 R2, PT, PT, -R5, RZ, RZ ;  /* 0x000000ff05027210 */ /* 0x000fe40007ffe1ff */
[----:B------:R-:W-:Y:S01]  /*5610*/  @!P0 IADD3 R8, PT, PT, R15, -R0, RZ ;  /* 0x800000000f088210 */ /* 0x000fe20007ffe0ff */
[----:B------:R-:W-:Y:S02]  /*5620*/  @!P0 IMAD R0, R7, R6, R0 ;  /* 0x0000000607008224 */ /* 0x000fe400078e0200 */
[----:B------:R-:W-:Y:S02]  /*5630*/  IMAD R29, R24, R2, R29 ;  /* 0x00000002181d7224 */ /* 0x000fe400078e021d */
[----:B------:R-:W-:Y:S02]  /*5640*/  @!P0 IMAD R5, R8, R26, R3 ;  /* 0x0000001a08058224 */ /* 0x000fe400078e0203 */
[----:B------:R-:W-:Y:S04]  /*5650*/  @!P0 IMAD.MOV.U32 R3, RZ, RZ, R0 ;  /* 0x000000ffff038224 */ /* 0x000fe800078e0000 */
[----:B------:R-:W-:Y:S02]  /*5660*/  IMAD R31, R3, R28, R31 ;  /* 0x0000001c031f7224 */ /* 0x000fe400078e021f */
[----:B------:R-:W-:Y:S07]  /*5670*/  IMAD R29, R5, R24, R29 ;  /* 0x00000018051d7224 */ /* 0x000fee00078e021d */
.L_x_88:
[----:B-1----:R-:W-:Y:S01]  /*5680*/  @!P1 ISETP.NE.AND P0, PT, R10, 0x1, PT ;  /* 0x000000010a00980c */ /* 0x002fe20003f05270 */
[----:B------:R-:W-:Y:S01]  /*5690*/  @!P1 IMAD.HI.U32 R3, R29, R11, RZ ;  /* 0x0000000b1d039227 */ /* 0x000fe200078e00ff */
[----:B------:R-:W-:Y:S01]  /*56a0*/  R2UR UR42, R21 ;  /* 0x00000000152a72ca */ /* 0x000fe200000e0000 */
[----:B------:R-:W-:Y:S01]  /*56b0*/  BSSY.RECONVERGENT B6, `(.L_x_89) ;  /* 0x0000031000067945 */ /* 0x000fe20003800200 */
[----:B------:R-:W-:Y:S01]  /*56c0*/  R2UR UR41, R20 ;  /* 0x00000000142972ca */ /* 0x000fe200000e0000 */
[----:B------:R-:W-:Y:S01]  /*56d0*/  @!P1 IMAD.HI.U32 R0, R31, R12, RZ ;  /* 0x0000000c1f009227 */ /* 0x000fe200078e00ff */
[----:B------:R-:W-:Y:S02]  /*56e0*/  @!P1 SHF.R.U32.HI R2, RZ, R14, R3 ;  /* 0x0000000eff029219 */ /* 0x000fe40000011603 */
[----:B------:R-:W-:Y:S01]  /*56f0*/  @!P1 ISETP.NE.AND P2, PT, R9, 0x1, PT ;  /* 0x000000010900980c */ /* 0x000fe20003f45270 */
[----:B------:R-:W-:Y:S01]  /*5700*/  VIADD R84, R84, 0x1 ;  /* 0x0000000154547836 */ /* 0x000fe20000000000 */
[----:B------:R-:W-:Y:S02]  /*5710*/  @!P1 SEL R2, R29, R2, !P0 ;  /* 0x000000021d029207 */ /* 0x000fe40004000000 */
[----:B------:R-:W-:Y:S02]  /*5720*/  @!P1 SHF.R.U32.HI R0, RZ, R13, R0 ;  /* 0x0000000dff009219 */ /* 0x000fe40000011600 */
[----:B------:R-:W-:Y:S01]  /*5730*/  LOP3.LUT P0, RZ, R73, 0x1b0, RZ, 0xc0, !PT ;  /* 0x000001b049ff7812 */ /* 0x000fe2000780c0ff */
[----:B------:R-:W-:Y:S01]  /*5740*/  USHF.L.U32 UR42, UR42, 0x7, URZ ;  /* 0x000000072a2a7899 */ /* 0x000fe200080006ff */
[----:B------:R-:W-:Y:S01]  /*5750*/  @!P1 SEL R3, R31, R0, !P2 ;  /* 0x000000001f039207 */ /* 0x000fe20005000000 */
[----:B------:R-:W-:Y:S01]  /*5760*/  USHF.L.U32 UR41, UR41, 0x7, URZ ;  /* 0x0000000729297899 */ /* 0x000fe200080006ff */
[----:B------:R-:W-:Y:S03]  /*5770*/  @P4 SHF.R.U32.HI R74, RZ, 0x10, R17 ;  /* 0x00000010ff4a4819 */ /* 0x000fe60000011611 */
[----:B------:R-:W-:Y:S02]  /*5780*/  @!P1 IMAD.IADD R0, R2, 0x1, -R3 ;  /* 0x0000000102009824 */ /* 0x000fe400078e0a03 */
[----:B------:R-:W-:Y:S02]  /*5790*/  @!P1 IMAD.IADD R2, R3, 0x1, -R2 ;  /* 0x0000000103029824 */ /* 0x000fe400078e0a02 */
[----:B------:R-:W-:Y:S02]  /*57a0*/  @!P1 IMAD R31, R0, R9, R31 ;  /* 0x00000009001f9224 */ /* 0x000fe400078e021f */
[----:B------:R-:W-:Y:S01]  /*57b0*/  @!P1 IMAD R29, R2, R10, R29 ;  /* 0x0000000a021d9224 */ /* 0x000fe200078e021d */
[----:B------:R-:W-:Y:S06]  /*57c0*/  @!P0 BRA `(.L_x_90) ;  /* 0x00000000007c8947 */ /* 0x000fec0003800000 */
[----:B------:R-:W1:Y:S01]  /*57d0*/  LDCU.64 UR8, c[0x4][0x80] ;  /* 0x01001000ff0877ac */ /* 0x000e620008000a00 */
[----:B------:R-:W-:Y:S01]  /*57e0*/  MOV R2, 0x0 ;  /* 0x0000000000027802 */ /* 0x000fe20000000f00 */
[----:B------:R-:W-:Y:S02]  /*57f0*/  HFMA2 R12, -RZ, RZ, 0, 5.9604644775390625e-08 ;  /* 0x00000001ff0c7431 */ /* 0x000fe400000001ff */
[----:B------:R-:W-:Y:S01]  /*5800*/  IMAD.MOV.U32 R8, RZ, RZ, 0x70 ;  /* 0x00000070ff087424 */ /* 0x000fe200078e00ff */
[----:B------:R2:W3:Y:S01]  /*5810*/  LDC.64 R14, c[0x4][R2] ;  /* 0x01000000020e7b82 */ /* 0x0004e20000000a00 */
[----:B------:R-:W4:Y:S01]  /*5820*/  LDCU.64 UR6, c[0x4][0x88] ;  /* 0x01001100ff0677ac */ /* 0x000f220008000a00 */
[----:B------:R-:W-:Y:S01]  /*5830*/  IMAD.MOV.U32 R13, RZ, RZ, RZ ;  /* 0x000000ffff0d7224 */ /* 0x000fe200078e00ff */
[----:B------:R-:W2:Y:S01]  /*5840*/  LDCU.64 UR4, c[0x4][0x8] ;  /* 0x01000100ff0477ac */ /* 0x000ea20008000a00 */
[----:B-1----:R-:W-:Y:S01]  /*5850*/  MOV R5, UR9 ;  /* 0x0000000900057c02 */ /* 0x002fe20008000f00 */
[----:B------:R-:W-:Y:S01]  /*5860*/  IMAD.U32 R4, RZ, RZ, UR8 ;  /* 0x00000008ff047e24 */ /* 0x000fe2000f8e00ff */
[----:B----4-:R-:W-:Y:S01]  /*5870*/  MOV R7, UR7 ;  /* 0x0000000700077c02 */ /* 0x010fe20008000f00 */
[----:B------:R-:W-:Y:S01]  /*5880*/  IMAD.U32 R6, RZ, RZ, UR6 ;  /* 0x00000006ff067e24 */ /* 0x000fe2000f8e00ff */
[----:B--2---:R-:W-:Y:S01]  /*5890*/  MOV R11, UR5 ;  /* 0x00000005000b7c02 */ /* 0x004fe20008000f00 */
[----:B------:R-:W-:Y:S02]  /*58a0*/  IMAD.U32 R10, RZ, RZ, UR4 ;  /* 0x00000004ff0a7e24 */ /* 0x000fe4000f8e00ff */
[----:B------:R-:W-:Y:S07]  /*58b0*/  LEPC R20, `(.L_x_91) ;  /* 0x000000001014794e */ /* 0x000fee0000000000 */
[----:B---3-5:R-:W-:Y:S05]  /*58c0*/  CALL.ABS.NOINC R14 ;  /* 0x000000000e007343 */ /* 0x028fea0003c00000 */
.L_x_91:
[----:B------:R-:W1:Y:S01]  /*58d0*/  LDCU.64 UR8, c[0x4][0x80] ;  /* 0x01001000ff0877ac */ /* 0x000e620008000a00 */
[----:B------:R-:W2:Y:S01]  /*58e0*/  LDC.64 R2, c[0x4][R2] ;  /* 0x0100000002027b82 */ /* 0x000ea20000000a00 */
[----:B------:R-:W-:Y:S02]  /*58f0*/  HFMA2 R12, -RZ, RZ, 0, 5.9604644775390625e-08 ;  /* 0x00000001ff0c7431 */ /* 0x000fe400000001ff */
[----:B------:R-:W-:Y:S02]  /*5900*/  IMAD.MOV.U32 R8, RZ, RZ, 0x70 ;  /* 0x00000070ff087424 */ /* 0x000fe400078e00ff */
[----:B------:R-:W-:Y:S01]  /*5910*/  IMAD.MOV.U32 R13, RZ, RZ, RZ ;  /* 0x000000ffff0d7224 */ /* 0x000fe200078e00ff */
[----:B------:R-:W3:Y:S01]  /*5920*/  LDCU.64 UR6, c[0x4][0x88] ;  /* 0x01001100ff0677ac */ /* 0x000ee20008000a00 */
[----:B------:R-:W4:Y:S01]  /*5930*/  LDCU.64 UR4, c[0x4][0x8] ;  /* 0x01000100ff0477ac */ /* 0x000f220008000a00 */
[----:B-1----:R-:W-:Y:S02]  /*5940*/  MOV R4, UR8 ;  /* 0x0000000800047c02 */ /* 0x002fe40008000f00 */
[----:B------:R-:W-:Y:S02]  /*5950*/  MOV R5, UR9 ;  /* 0x0000000900057c02 */ /* 0x000fe40008000f00 */
[----:B---3--:R-:W-:Y:S01]  /*5960*/  MOV R7, UR7 ;  /* 0x0000000700077c02 */ /* 0x008fe20008000f00 */
[----:B------:R-:W-:Y:S01]  /*5970*/  IMAD.U32 R6, RZ, RZ, UR6 ;  /* 0x00000006ff067e24 */ /* 0x000fe2000f8e00ff */
[----:B----4-:R-:W-:Y:S01]  /*5980*/  MOV R11, UR5 ;  /* 0x00000005000b7c02 */ /* 0x010fe20008000f00 */
[----:B------:R-:W-:Y:S02]  /*5990*/  IMAD.U32 R10, RZ, RZ, UR4 ;  /* 0x00000004ff0a7e24 */ /* 0x000fe4000f8e00ff */
[----:B------:R-:W-:Y:S07]  /*59a0*/  LEPC R20, `(.L_x_90) ;  /* 0x000000001014794e */ /* 0x000fee0000000000 */
[----:B--2---:R-:W-:Y:S05]  /*59b0*/  CALL.ABS.NOINC R2 ;  /* 0x0000000002007343 */ /* 0x004fea0003c00000 */
.L_x_90:
[----:B------:R-:W-:Y:S05]  /*59c0*/  BSYNC.RECONVERGENT B6 ;  /* 0x0000000000067941 */ /* 0x000fea0003800200 */
.L_x_89:
[----:B------:R-:W-:Y:S01]  /*59d0*/  ISETP.NE.U32.AND P4, PT, R62, RZ, PT ;  /* 0x000000ff3e00720c */ /* 0x000fe20003f85070 */
[----:B------:R-:W-:Y:S01]  /*59e0*/  UISETP.NE.AND UP2, UPT, UR50, URZ, UPT ;  /* 0x000000ff3200728c */ /* 0x000fe2000bf45270 */
[----:B------:R-:W-:Y:S01]  /*59f0*/  ISETP.NE.U32.AND P2, PT, RZ, UR38, PT ;  /* 0x00000026ff007c0c */ /* 0x000fe2000bf45070 */
[----:B------:R-:W-:Y:S01]  /*5a00*/  UISETP.NE.U32.AND UP1, UPT, UR44, URZ, UPT ;  /* 0x000000ff2c00728c */ /* 0x000fe2000bf25070 */
[----:B------:R-:W-:Y:S01]  /*5a10*/  ISETP.NE.AND.EX P4, PT, R63, RZ, PT, P4 ;  /* 0x000000ff3f00720c */ /* 0x000fe20003f85340 */
[----:B------:R-:W-:Y:S01]  /*5a20*/  UPLOP3.LUT UP0, UPT, UPT, UPT, UPT, 0x40, 0x4 ;  /* 0x000000000004789c */ /* 0x000fe20003f0e870 */
[----:B------:R-:W-:Y:S01]  /*5a30*/  ISETP.NE.AND.EX P2, PT, RZ, UR39, PT, P2 ;  /* 0x00000027ff007c0c */ /* 0x000fe2000bf45320 */
[----:B------:R-:W-:Y:S01]  /*5a40*/  UISETP.NE.AND.EX UP1, UPT, UR45, URZ, UPT, UP1 ;  /* 0x000000ff2d00728c */ /* 0x000fe2000bf25310 */
[----:B------:R-:W-:Y:S04]  /*5a50*/  PLOP3.LUT P1, PT, PT, PT, UP2, 0x80, 0x8 ;  /* 0x000000000008781c */ /* 0x000fe80003f2f028 */
[----:B------:R-:W-:Y:S06]  /*5a60*/  @UP2 UPLOP3.LUT UP0, UPT, UPT, UPT, UP1, 0x80, 0x8 ;  /* 0x000000000008289c */ /* 0x000fec0003f0f010 */
[----:B------:R-:W-:Y:S01]  /*5a70*/  PLOP3.LUT P0, PT, PT, PT, UP0, 0x80, 0x8 ;  /* 0x000000000008781c */ /* 0x000fe20003f0f008 */
[----:B------:R-:W-:Y:S01]  /*5a80*/  @!UPT UIADD3 URZ, UPT, UPT, URZ, URZ, URZ ;  /* 0x000000fffffff290 */ /* 0x000fe2000fffe0ff */
[----:B------:R-:W-:Y:S11]  /*5a90*/  BRA.U !UP1, `(.L_x_92) ;  /* 0x0000000109387547 */ /* 0x000ff6000b800000 */
[----:B------:R-:W-:Y:S01]  /*5aa0*/  UISETP.NE.U32.AND UP0, UPT, UR38, URZ, UPT ;  /* 0x000000ff2600728c */ /* 0x000fe2000bf05070 */
[----:B------:R-:W-:Y:S02]  /*5ab0*/  HFMA2 R0, -RZ, RZ, 0, 5.9604644775390625e-08 ;  /* 0x00000001ff007431 */ /* 0x000fe400000001ff */
[----:B------:R-:W-:Y:S01]  /*5ac0*/  IMAD.MOV.U32 R67, RZ, RZ, 0x1 ;  /* 0x00000001ff437424 */ /* 0x000fe200078e00ff */
[----:B------:R-:W-:Y:S06]  /*5ad0*/  UISETP.NE.AND.EX UP0, UPT, UR39, URZ, UPT, UP0 ;  /* 0x000000ff2700728c */ /* 0x000fec000bf05300 */
[----:B------:R-:W-:Y:S05]  /*5ae0*/  PLOP3.LUT P3, PT, PT, PT, UP0, 0x80, 0x8 ;  /* 0x000000000008781c */ /* 0x000fea0003f6f008 */
[----:B------:R-:W1:Y:S01]  /*5af0*/  @UP0 LDCU.64 UR6, c[0x0][0x888] ;  /* 0x00011100ff0607ac */ /* 0x000e620008000a00 */
[----:B------:R-:W-:Y:S07]  /*5b00*/  @UP0 UIMAD UR4, UR36, UR44, URZ ;  /* 0x0000002c240402a4 */ /* 0x000fee000f8e02ff */
[----:B------:R-:W-:Y:S01]  /*5b10*/  @!P3 PRMT R67, R0, 0x7610, R67 ;  /* 0x000076100043b816 */ /* 0x000fe20000000043 */
[----:B-1----:R-:W-:Y:S03]  /*5b20*/  @UP0 UIMAD.WIDE UR6, UR4, 0x4, UR6 ;  /* 0x00000004040608a5 */ /* 0x002fe6000f8e0206 */
[----:B------:R-:W1:Y:S03]  /*5b30*/  @!UP0 LDCU UR4, c[0x0][0x880] ;  /* 0x00011000ff0487ac */ /* 0x000e660008000800 */
[----:B------:R-:W-:Y:S01]  /*5b40*/  IMAD.U32 R2, RZ, RZ, UR6 ;  /* 0x00000006ff027e24 */ /* 0x000fe2000f8e00ff */
[----:B------:R-:W-:Y:S05]  /*5b50*/  MOV R3, UR7 ;  /* 0x0000000700037c02 */ /* 0x000fea0008000f00 */
[----:B-----5:R2:W5:Y:S02]  /*5b60*/  @P3 LDG.E R35, desc[UR46][R2.64] ;  /* 0x0000002e02233981 */ /* 0x020564000c1e1900 */
[----:B-12---:R-:W-:Y:S02]  /*5b70*/  @!P3 IMAD.U32 R35, RZ, RZ, UR4 ;  /* 0x00000004ff23be24 */ /* 0x006fe4000f8e00ff */
.L_x_92:
[----:B------:R-:W-:Y:S05]  /*5b80*/  @!P4 BRA `(.L_x_93) ;  /* 0x000000000020c947 */ /* 0x000fea0003800000 */
[----:B------:R-:W-:Y:S04]  /*5b90*/  ISETP.NE.U32.AND P3, PT, R60, RZ, PT ;  /* 0x000000ff3c00720c */ /* 0x000fe80003f65070 */
[----:B------:R-:W-:Y:S11]  /*5ba0*/  ISETP.NE.AND.EX P3, PT, R61, RZ, PT, P3 ;  /* 0x000000ff3d00720c */ /* 0x000ff60003f65330 */
[----:B------:R-:W-:Y:S02]  /*5bb0*/  @!UPT UIADD3 URZ, UPT, UPT, URZ, URZ, URZ ;  /* 0x000000fffffff290 */ /* 0x000fe4000fffe0ff */
[----:B------:R-:W1:Y:S01]  /*5bc0*/  @P3 LDC.64 R2, c[0x0][0x8a8] ;  /* 0x00022a00ff023b82 */ /* 0x000e620000000a00 */
[----:B------:R-:W-:Y:S04]  /*5bd0*/  @P3 IMAD R0, R62, UR36, RZ ;  /* 0x000000243e003c24 */ /* 0x000fe8000f8e02ff */
[----:B-1----:R-:W-:Y:S05]  /*5be0*/  @P3 IMAD.WIDE R2, R0, 0x4, R2 ;  /* 0x0000000400023825 */ /* 0x002fea00078e0202 */
[----:B-----5:R1:W5:Y:S02]  /*5bf0*/  @P3 LDG.E R32, desc[UR46][R2.64] ;  /* 0x0000002e02203981 */ /* 0x020364000c1e1900 */
[----:B-1----:R-:W2:Y:S02]  /*5c00*/  @!P3 LDC R32, c[0x0][0x8a0] ;  /* 0x00022800ff20bb82 */ /* 0x002ea40000000800 */
.L_x_93:
[----:B-----5:R-:W-:Y:S01]  /*5c10*/  FSETP.NEU.AND P3, PT, R35, RZ, PT ;  /* 0x000000ff2300720b */ /* 0x020fe20003f6d000 */
[----:B------:R-:W-:Y:S01]  /*5c20*/  BSSY B1, `(.L_x_94) ;  /* 0x0000038000017945 */ /* 0x000fe20003800000 */
[----:B------:R-:W-:Y:S01]  /*5c30*/  SEL R3, RZ, 0xffffffff, P2 ;  /* 0xffffffffff037807 */ /* 0x000fe20001000000 */
[----:B------:R-:W-:Y:S01]  /*5c40*/  IMAD.MOV.U32 R43, RZ, RZ, 0x1 ;  /* 0x00000001ff2b7424 */ /* 0x000fe200078e00ff */
[----:B------:R-:W-:Y:S01]  /*5c50*/  @P1 LOP3.LUT P2, RZ, R67, 0xff, RZ, 0xc0, !PT ;  /* 0x000000ff43ff1812 */ /* 0x000fe2000784c0ff */
[----:B------:R-:W-:Y:S01]  /*5c60*/  IMAD R34, R30, 0x80, R33 ;  /* 0x000000801e227824 */ /* 0x000fe200078e0221 */
[----:B------:R-:W-:Y:S01]  /*5c70*/  @P1 SEL R2, RZ, 0xffffffff, P3 ;  /* 0xffffffffff021807 */ /* 0x000fe20001800000 */
[----:B------:R-:W-:Y:S01]  /*5c80*/  IMAD R85, R80, -0x10, R78 ;  /* 0xfffffff050557824 */ /* 0x000fe200078e024e */
[----:B------:R-:W-:Y:S01]  /*5c90*/  LEA R87, R30, UR48, 0x3 ;  /* 0x000000301e577c11 */ /* 0x000fe2000f8e18ff */
[----:B------:R-:W-:Y:S01]  /*5ca0*/  IMAD.MOV.U32 R88, RZ, RZ, RZ ;  /* 0x000000ffff587224 */ /* 0x000fe200078e00ff */
[----:B------:R-:W-:Y:S02]  /*5cb0*/  @P0 SEL R2, R3, R2, !P2 ;  /* 0x0000000203020207 */ /* 0x000fe40005000000 */
[----:B------:R-:W-:Y:S02]  /*5cc0*/  CS2R R46, SRZ ;  /* 0x00000000002e7805 */ /* 0x000fe4000001ff00 */
[----:B------:R-:W-:Y:S02]  /*5cd0*/  SHF.L.U32 R0, R76, 0x1f, RZ ;  /* 0x0000001f4c007819 */ /* 0x000fe400000006ff */
[----:B------:R-:W-:Y:S02]  /*5ce0*/  CS2R R44, SRZ ;  /* 0x00000000002c7805 */ /* 0x000fe4000001ff00 */
[----:B------:R-:W-:Y:S02]  /*5cf0*/  @P1 LOP3.LUT R2, R2, 0x1, RZ, 0xc0, !PT ;  /* 0x0000000102021812 */ /* 0x000fe400078ec0ff */
[----:B------:R-:W-:Y:S02]  /*5d00*/  CS2R R50, SRZ ;  /* 0x0000000000327805 */ /* 0x000fe4000001ff00 */
[----:B------:R-:W-:Y:S02]  /*5d10*/  PLOP3.LUT P2, PT, PT, PT, UP1, 0x80, 0x8 ;  /* 0x000000000008781c */ /* 0x000fe40003f4f018 */
[----:B------:R-:W-:Y:S02]  /*5d20*/  CS2R R48, SRZ ;  /* 0x0000000000307805 */ /* 0x000fe4000001ff00 */
[----:B------:R-:W-:Y:S02]  /*5d30*/  ISETP.NE.U32.OR P5, PT, R2, 0x1, !P1 ;  /* 0x000000010200780c */ /* 0x000fe40004fa5470 */
[----:B------:R-:W-:Y:S02]  /*5d40*/  CS2R R54, SRZ ;  /* 0x0000000000367805 */ /* 0x000fe4000001ff00 */
[----:B------:R-:W-:Y:S02]  /*5d50*/  LOP3.LUT P4, R83, R67, 0xff, RZ, 0xc0, !PT ;  /* 0x000000ff43537812 */ /* 0x000fe4000788c0ff */
[----:B------:R-:W-:Y:S02]  /*5d60*/  CS2R R52, SRZ ;  /* 0x0000000000347805 */ /* 0x000fe4000001ff00 */
[----:B------:R-:W-:Y:S02]  /*5d70*/  SEL R2, RZ, 0xffffffff, P3 ;  /* 0xffffffffff027807 */ /* 0x000fe40001800000 */
[----:B------:R-:W-:Y:S02]  /*5d80*/  CS2R R58, SRZ ;  /* 0x00000000003a7805 */ /* 0x000fe4000001ff00 */
[----:B------:R-:W-:Y:S02]  /*5d90*/  P2R R86, PR, RZ, 0x20 ;  /* 0x00000020ff567803 */ /* 0x000fe40000000000 */
[----:B------:R-:W-:Y:S02]  /*5da0*/  CS2R R56, SRZ ;  /* 0x0000000000387805 */ /* 0x000fe4000001ff00 */
[----:B------:R-:W-:Y:S02]  /*5db0*/  @P2 SEL R2, R3, R2, !P4 ;  /* 0x0000000203022207 */ /* 0x000fe40006000000 */
[----:B------:R-:W-:Y:S02]  /*5dc0*/  @P5 SHF.L.U32 R4, RZ, 0x1f, RZ ;  /* 0x0000001fff045819 */ /* 0x000fe400000006ff */
[----:B------:R-:W-:Y:S02]  /*5dd0*/  LOP3.LUT R2, R2, 0x1, RZ, 0xc0, !PT ;  /* 0x0000000102027812 */ /* 0x000fe400078ec0ff */
[----:B------:R-:W1:Y:S02]  /*5de0*/  @P5 SYNCS.PHASECHK.TRANS64.TRYWAIT P1, [UR48+0x40], R4 ;  /* 0x00004004ff0055a7 */ /* 0x000e640008021130 */
[----:B------:R-:W-:Y:S04]  /*5df0*/  ISETP.NE.U32.AND P2, PT, R2, 0x1, PT ;  /* 0x000000010200780c */ /* 0x000fe80003f45070 */
[----:B------:R-:W-:Y:S01]  /*5e00*/  P2R R89, PR, RZ, 0x4 ;  /* 0x00000004ff597803 */ /* 0x000fe20000000000 */
[----:B------:R3:W4:Y:S01]  /*5e10*/  SYNCS.PHASECHK.TRANS64.TRYWAIT P0, [R87+URZ+0xb0], R0 ;  /* 0x0000b000570075a7 */ /* 0x00072200080011ff */
[----:B-1----:R-:W-:Y:S01]  /*5e20*/  @P5 SEL R43, RZ, 0x1, !P1 ;  /* 0x00000001ff2b5807 */ /* 0x002fe20004800000 */
[----:B---3--:R-:W-:Y:S06]  /*5e30*/  @!P5 BRA `(.L_x_95) ;  /* 0x000000000058d947 */ /* 0x008fec0003800000 */
[----:B------:R-:W-:Y:S01]  /*5e40*/  IMAD.MOV.U32 R47, RZ, RZ, RZ ;  /* 0x000000ffff2f7224 */ /* 0x000fe200078e00ff */
[----:B------:R-:W-:Y:S01]  /*5e50*/  ISETP.NE.AND P1, PT, R43, RZ, PT ;  /* 0x000000ff2b00720c */ /* 0x000fe20003f25270 */
[----:B------:R-:W-:Y:S01]  /*5e60*/  BSSY B0, `(.L_x_96) ;  /* 0x000000c000007945 */ /* 0x000fe20003800000 */
[----:B------:R-:W-:Y:S02]  /*5e70*/  CS2R R58, SRZ ;  /* 0x00000000003a7805 */ /* 0x000fe4000001ff00 */
[----:B------:R-:W-:Y:S02]  /*5e80*/  CS2R R56, SRZ ;  /* 0x0000000000387805 */ /* 0x000fe4000001ff00 */
[----:B------:R-:W-:Y:S02]  /*5e90*/  CS2R R54, SRZ ;  /* 0x0000000000367805 */ /* 0x000fe4000001ff00 */
[----:B------:R-:W-:Y:S02]  /*5ea0*/  CS2R R52, SRZ ;  /* 0x0000000000347805 */ /* 0x000fe4000001ff00 */
[----:B------:R-:W-:Y:S02]  /*5eb0*/  CS2R R50, SRZ ;  /* 0x0000000000327805 */ /* 0x000fe4000001ff00 */
[----:B------:R-:W-:Y:S02]  /*5ec0*/  CS2R R48, SRZ ;  /* 0x0000000000307805 */ /* 0x000fe4000001ff00 */
[----:B------:R-:W-:Y:S01]  /*5ed0*/  CS2R R44, SRZ ;  /* 0x00000000002c7805 */ /* 0x000fe2000001ff00 */
[----:B------:R-:W-:Y:S06]  /*5ee0*/  @P1 BRA `(.L_x_97) ;  /* 0x00000000000c1947 */ /* 0x000fec0003800000 */
[----:B------:R-:W-:Y:S04]  /*5ef0*/  SHF.L.U32 R3, RZ, 0x1f, RZ ;  /* 0x0000001fff037819 */ /* 0x000fe800000006ff */
[----:B------:R-:W1:Y:S02]  /*5f00*/  SYNCS.PHASECHK.TRANS64.TRYWAIT P1, [UR48+0x40], R3 ;  /* 0x00004003ff0075a7 */ /* 0x000e640008021130 */
[----:B-1----:R-:W-:Y:S05]  /*5f10*/  @!P1 BRA `(.L_x_98) ;  /* 0x0000005800709947 */ /* 0x002fea0003800000 */
.L_x_97:
[----:B------:R-:W-:Y:S05]  /*5f20*/  BSYNC B0 ;  /* 0x0000000000007941 */ /* 0x000fea0003800000 */
.L_x_96:
[----:B------:R-:W-:Y:S01]  /*5f30*/  ISETP.NE.AND P1, PT, R89, RZ, PT ;  /* 0x000000ff5900720c */ /* 0x000fe20003f25270 */
[----:B------:R-:W-:Y:S11]  /*5f40*/  HFMA2 R88, -RZ, RZ, 0, 5.9604644775390625e-08 ;  /* 0x00000001ff587431 */ /* 0x000ff600000001ff */
[----:B------:R-:W-:Y:S01]  /*5f50*/  @!UPT UIADD3 URZ, UPT, UPT, URZ, URZ, URZ ;  /* 0x000000fffffff290 */ /* 0x000fe2000fffe0ff */
[----:B------:R3:W1:Y:S04]  /*5f60*/  @P1 LDS.128 R56, [R79] ;  /* 0x000000004f381984 */ /* 0x0006680000000c00 */
[----:B------:R3:W1:Y:S04]  /*5f70*/  @P1 LDS.128 R52, [R78+0x10] ;  /* 0x000010004e341984 */ /* 0x0006680000000c00 */
[----:B------:R3:W1:Y:S04]  /*5f80*/  @P1 LDS.128 R48, [R77+0x20] ;  /* 0x000020004d301984 */ /* 0x0006680000000c00 */
[----:B------:R3:W1:Y:S02]  /*5f90*/  @P1 LDS.128 R44, [R85+0x30] ;  /* 0x00003000552c1984 */ /* 0x0006640000000c00 */
.L_x_95:
[----:B------:R-:W-:Y:S05]  /*5fa0*/  BSYNC B1 ;  /* 0x0000000000017941 */ /* 0x000fea0003800000 */
.L_x_94:
[----:B-1----:R-:W-:Y:S04]  /*5fb0*/  SHF.R.U32.HI R3, RZ, 0x15, R34 ;  /* 0x00000015ff037819 */ /* 0x002fe80000011622 */
[----:B------:R-:W-:Y:S01]  /*5fc0*/  LOP3.LUT P1, RZ, R3, 0x3, R72, 0x48, !PT ;  /* 0x0000000303ff7812 */ /* 0x000fe20007824848 */
[----:B------:R-:W-:Y:S01]  /*5fd0*/  @!UPT UIADD3 URZ, UPT, UPT, URZ, URZ, URZ ;  /* 0x000000fffffff290 */ /* 0x000fe2000fffe0ff */
[----:B----4-:R-:W-:Y:S11]  /*5fe0*/  @P0 BRA `(.L_x_99) ;  /* 0x0000000000080947 */ /* 0x010ff60003800000 */
[----:B------:R-:W1:Y:S02]  /*5ff0*/  SYNCS.PHASECHK.TRANS64.TRYWAIT P0, [R87+URZ+0xb0], R0 ;  /* 0x0000b000570075a7 */ /* 0x000e6400080011ff */
[----:B-1----:R-:W-:Y:S05]  /*6000*/  @!P0 BRA `(.L_x_100) ;  /* 0x00000058004c8947 */ /* 0x002fea0003800000 */
.L_x_99:
[----:B------:R-:W-:Y:S05]  /*6010*/  @!P1 BRA `(.L_x_101) ;  /* 0x0000000000409947 */ /* 0x000fea0003800000 */
[----:B------:R-:W4:Y:S01]  /*6020*/  LDCU.64 UR8, c[0x4][0x70] ;  /* 0x01000e00ff0877ac */ /* 0x000f220008000a00 */
[----:B------:R-:W-:Y:S01]  /*6030*/  MOV R3, 0x0 ;  /* 0x0000000000037802 */ /* 0x000fe20000000f00 */
[----:B------:R-:W-:Y:S02]  /*6040*/  HFMA2 R12, -RZ, RZ, 0, 5.9604644775390625e-08 ;  /* 0x00000001ff0c7431 */ /* 0x000fe400000001ff */
[----:B------:R-:W-:Y:S02]  /*6050*/  IMAD.MOV.U32 R8, RZ, RZ, 0x192 ;  /* 0x00000192ff087424 */ /* 0x000fe400078e00ff */
[----:B------:R-:W-:Y:S01]  /*6060*/  IMAD.MOV.U32 R13, RZ, RZ, RZ ;  /* 0x000000ffff0d7224 */ /* 0x000fe200078e00ff */
[----:B------:R-:W5:Y:S01]  /*6070*/  LDCU.64 UR6, c[0x4][0x78] ;  /* 0x01000f00ff0677ac */ /* 0x000f620008000a00 */
[----:B------:R-:W1:Y:S01]  /*6080*/  LDC.64 R2, c[0x4][R3] ;  /* 0x0100000003027b82 */ /* 0x000e620000000a00 */
[----:B------:R-:W2:Y:S01]  /*6090*/  LDCU.64 UR4, c[0x4][0x10] ;  /* 0x01000200ff0477ac */ /* 0x000ea20008000a00 */
[----:B----4-:R-:W-:Y:S01]  /*60a0*/  MOV R5, UR9 ;  /* 0x0000000900057c02 */ /* 0x010fe20008000f00 */
[----:B------:R-:W-:Y:S01]  /*60b0*/  IMAD.U32 R4, RZ, RZ, UR8 ;  /* 0x00000008ff047e24 */ /* 0x000fe2000f8e00ff */
[----:B-----5:R-:W-:Y:S01]  /*60c0*/  MOV R7, UR7 ;  /* 0x0000000700077c02 */ /* 0x020fe20008000f00 */
[----:B------:R-:W-:Y:S01]  /*60d0*/  IMAD.U32 R6, RZ, RZ, UR6 ;  /* 0x00000006ff067e24 */ /* 0x000fe2000f8e00ff */
[----:B--2---:R-:W-:Y:S01]  /*60e0*/  MOV R11, UR5 ;  /* 0x00000005000b7c02 */ /* 0x004fe20008000f00 */
[----:B------:R-:W-:Y:S02]  /*60f0*/  IMAD.U32 R10, RZ, RZ, UR4 ;  /* 0x00000004ff0a7e24 */ /* 0x000fe4000f8e00ff */
[----:B------:R-:W-:Y:S07]  /*6100*/  LEPC R20, `(.L_x_101) ;  /* 0x000000001014794e */ /* 0x000fee0000000000 */
[----:B-1-3--:R-:W-:Y:S05]  /*6110*/  CALL.ABS.NOINC R2 ;  /* 0x0000000002007343 */ /* 0x00afea0003c00000 */
.L_x_101:
[----:B------:R-:W-:Y:S01]  /*6120*/  LOP3.LUT R20, R56, 0xffffe000, RZ, 0xc0, !PT ;  /* 0xffffe00038147812 */ /* 0x000fe200078ec0ff */
[----:B------:R-:W-:Y:S05]  /*6130*/  WARPSYNC.ALL ;  /* 0x0000000000007948 */ /* 0x000fea0003800000 */
[----:B------:R-:W-:Y:S01]  /*6140*/  R2UR UR4, R34 ;  /* 0x00000000220472ca */ /* 0x000fe200000e0000 */
[----:B------:R-:W-:Y:S01]  /*6150*/  BSSY.RECONVERGENT B0, `(.L_x_102) ;  /* 0x0000058000007945 */ /* 0x000fe20003800200 */
[----:B------:R-:W-:Y:S02]  /*6160*/  LOP3.LUT R21, R57, 0xffffe000, RZ, 0xc0, !PT ;  /* 0xffffe00039157812 */ /* 0x000fe400078ec0ff */
[----:B------:R-:W-:Y:S02]  /*6170*/  LOP3.LUT R40, R58, 0xffffe000, RZ, 0xc0, !PT ;  /* 0xffffe0003a287812 */ /* 0x000fe400078ec0ff */
[----:B------:R-:W-:Y:S02]  /*6180*/  LOP3.LUT R41, R52, 0xffffe000, RZ, 0xc0, !PT ;  /* 0xffffe00034297812 */ /* 0x000fe400078ec0ff */
[----:B------:R-:W-:Y:S05]  /*6190*/  ISETP.NE.AND P0, PT, R81, RZ, PT ;  /* 0x000000ff5100720c */ /* 0x000fea0003f05270 */
[----:B------:R-:W1:Y:S02]  /*61a0*/  LDTM.x16 R4, tmem[UR4] ;  /* 0x00000004000479ee */ /* 0x000e640008240000 */
[C---:B-12---:R-:W-:Y:S01]  /*61b0*/  FMUL R0, R32.reuse, R4 ;  /* 0x0000000420007220 */ /* 0x046fe20000400000 */
[C---:B------:R-:W-:Y:S01]  /*61c0*/  FMUL R2, R32.reuse, R5 ;  /* 0x0000000520027220 */ /* 0x040fe20000400000 */
[C---:B------:R-:W-:Y:S01]  /*61d0*/  FMUL R3, R32.reuse, R6 ;  /* 0x0000000620037220 */ /* 0x040fe20000400000 */
[----:B------:R-:W-:Y:S01]  /*61e0*/  FMUL R7, R32, R7 ;  /* 0x0000000720077220 */ /* 0x000fe20000400000 */
[----:B------:R-:W-:Y:S01]  /*61f0*/  FFMA R36, R35, R20, R0 ;  /* 0x0000001423247223 */ /* 0x000fe20000000000 */
[----:B------:R-:W-:Y:S01]  /*6200*/  LOP3.LUT R20, R59, 0xffffe000, RZ, 0xc0, !PT ;  /* 0xffffe0003b147812 */ /* 0x000fe200078ec0ff */
[C---:B------:R-:W-:Y:S01]  /*6210*/  FFMA R37, R35.reuse, R21, R2 ;  /* 0x0000001523257223 */ /* 0x040fe20000000002 */
[----:B------:R-:W-:Y:S01]  /*6220*/  LOP3.LUT R21, R54, 0xffffe000, RZ, 0xc0, !PT ;  /* 0xffffe00036157812 */ /* 0x000fe200078ec0ff */
[----:B------:R-:W-:Y:S01]  /*6230*/  FFMA R38, R35, R40, R3 ;  /* 0x0000002823267223 */ /* 0x000fe20000000003 */
[----:B------:R-:W-:Y:S01]  /*6240*/  LOP3.LUT R40, R53, 0xffffe000, RZ, 0xc0, !PT ;  /* 0xffffe00035287812 */ /* 0x000fe200078ec0ff */
[----:B------:R-:W-:Y:S01]  /*6250*/  FFMA R39, R35, R20, R7 ;  /* 0x0000001423277223 */ /* 0x000fe20000000007 */
[----:B------:R-:W-:Y:S01]  /*6260*/  LOP3.LUT R20, R55, 0xffffe000, RZ, 0xc0, !PT ;  /* 0xffffe00037147812 */ /* 0x000fe200078ec0ff */
[C---:B------:R-:W-:Y:S01]  /*6270*/  FMUL R4, R32.reuse, R8 ;  /* 0x0000000820047220 */ /* 0x040fe20000400000 */
[----:B------:R-:W-:Y:S01]  /*6280*/  F2FP.TF32.F32.PACK_B R36, R36 ;  /* 0x00000024ff24723e */ /* 0x000fe200024050ff */
[C---:B------:R-:W-:Y:S01]  /*6290*/  FMUL R5, R32.reuse, R9 ;  /* 0x0000000920057220 */ /* 0x040fe20000400000 */
[----:B------:R-:W-:Y:S01]  /*62a0*/  F2FP.TF32.F32.PACK_B R37, R37 ;  /* 0x00000025ff25723e */ /* 0x000fe200024050ff */
[C---:B------:R-:W-:Y:S01]  /*62b0*/  FMUL R6, R32.reuse, R10 ;  /* 0x0000000a20067220 */ /* 0x040fe20000400000 */
[----:B------:R-:W-:Y:S01]  /*62c0*/  FMUL R11, R32, R11 ;  /* 0x0000000b200b7220 */ /* 0x000fe20000400000 */
[----:B------:R-:W-:Y:S01]  /*62d0*/  F2FP.TF32.F32.PACK_B R38, R38 ;  /* 0x00000026ff26723e */ /* 0x000fe200024050ff */
[C---:B------:R-:W-:Y:S01]  /*62e0*/  FFMA R4, R35.reuse, R41, R4 ;  /* 0x0000002923047223 */ /* 0x040fe20000000004 */
[----:B------:R-:W-:Y:S01]  /*62f0*/  F2FP.TF32.F32.PACK_B R39, R39 ;  /* 0x00000027ff27723e */ /* 0x000fe200024050ff */
[C---:B------:R-:W-:Y:S01]  /*6300*/  FFMA R5, R35.reuse, R40, R5 ;  /* 0x0000002823057223 */ /* 0x040fe20000000005 */
[C---:B------:R-:W-:Y:S01]  /*6310*/  FFMA R6, R35.reuse, R21, R6 ;  /* 0x0000001523067223 */ /* 0x040fe20000000006 */
[----:B------:R-:W-:Y:S01]  /*6320*/  FFMA R7, R35, R20, R11 ;  /* 0x0000001423077223 */ /* 0x000fe2000000000b */
[----:B------:R-:W-:Y:S01]  /*6330*/  LOP3.LUT R41, R48, 0xffffe000, RZ, 0xc0, !PT ;  /* 0xffffe00030297812 */ /* 0x000fe200078ec0ff */
[----:B------:R1:W-:Y:S01]  /*6340*/  STS.128 [R79], R36 ;  /* 0x000000244f007388 */ /* 0x0003e20000000c00 */
[----:B------:R-:W-:Y:S01]  /*6350*/  LOP3.LUT R40, R49, 0xffffe000, RZ, 0xc0, !PT ;  /* 0xffffe00031287812 */ /* 0x000fe200078ec0ff */
[C---:B------:R-:W-:Y:S01]  /*6360*/  FMUL R8, R32.reuse, R12 ;  /* 0x0000000c20087220 */ /* 0x040fe20000400000 */
[----:B------:R-:W-:Y:S01]  /*6370*/  FMUL R9, R32, R13 ;  /* 0x0000000d20097220 */ /* 0x000fe20000400000 */
[----:B------:R-:W-:Y:S01]  /*6380*/  LOP3.LUT R21, R50, 0xffffe000, RZ, 0xc0, !PT ;  /* 0xffffe00032157812 */ /* 0x000fe200078ec0ff */
[C---:B------:R-:W-:Y:S01]  /*6390*/  FMUL R10, R32.reuse, R14 ;  /* 0x0000000e200a7220 */ /* 0x040fe20000400000 */
[----:B------:R-:W-:Y:S01]  /*63a0*/  LOP3.LUT R20, R51, 0xffffe000, RZ, 0xc0, !PT ;  /* 0xffffe00033147812 */ /* 0x000fe200078ec0ff */
[----:B------:R-:W-:Y:S01]  /*63b0*/  FMUL R15, R32, R15 ;  /* 0x0000000f200f7220 */ /* 0x000fe20000400000 */
[----:B------:R-:W-:Y:S01]  /*63c0*/  F2FP.TF32.F32.PACK_B R4, R4 ;  /* 0x00000004ff04723e */ /* 0x000fe200024050ff */
[C---:B------:R-:W-:Y:S01]  /*63d0*/  FFMA R8, R35.reuse, R41, R8 ;  /* 0x0000002923087223 */ /* 0x040fe20000000008 */
[----:B------:R-:W-:Y:S01]  /*63e0*/  F2FP.TF32.F32.PACK_B R5, R5 ;  /* 0x00000005ff05723e */ /* 0x000fe200024050ff */
[C---:B------:R-:W-:Y:S01]  /*63f0*/  FFMA R9, R35.reuse, R40, R9 ;  /* 0x0000002823097223 */ /* 0x040fe20000000009 */
[----:B------:R-:W-:Y:S01]  /*6400*/  F2FP.TF32.F32.PACK_B R6, R6 ;  /* 0x00000006ff06723e */ /* 0x000fe200024050ff */
[C---:B------:R-:W-:Y:S01]  /*6410*/  FFMA R10, R35.reuse, R21, R10 ;  /* 0x00000015230a7223 */ /* 0x040fe2000000000a */
[----:B------:R-:W-:Y:S01]  /*6420*/  F2FP.TF32.F32.PACK_B R7, R7 ;  /* 0x00000007ff07723e */ /* 0x000fe200024050ff */
[----:B------:R-:W-:Y:S01]  /*6430*/  FFMA R11, R35, R20, R15 ;  /* 0x00000014230b7223 */ /* 0x000fe2000000000f */
[----:B------:R-:W-:Y:S01]  /*6440*/  LOP3.LUT R41, R44, 0xffffe000, RZ, 0xc0, !PT ;  /* 0xffffe0002c297812 */ /* 0x000fe200078ec0ff */
[C---:B------:R-:W-:Y:S01]  /*6450*/  FMUL R12, R32.reuse, R16 ;  /* 0x00000010200c7220 */ /* 0x040fe20000400000 */
[----:B------:R-:W-:Y:S01]  /*6460*/  LOP3.LUT R40, R45, 0xffffe000, RZ, 0xc0, !PT ;  /* 0xffffe0002d287812 */ /* 0x000fe200078ec0ff */
[----:B------:R1:W-:Y:S01]  /*6470*/  STS.128 [R78+0x10], R4 ;  /* 0x000010044e007388 */ /* 0x0003e20000000c00 */
        /* <DEDUP_REMOVED lines=13> */
[----:B------:R-:W-:Y:S02]  /*6550*/  F2FP.TF32.F32.PACK_B R12, R12 ;  /* 0x0000000cff0c723e */ /* 0x000fe400024050ff */
[----:B------:R-:W-:Y:S01]  /*6560*/  F2FP.TF32.F32.PACK_B R13, R13 ;  /* 0x0000000dff0d723e */ /* 0x000fe200024050ff */
[----:B------:R1:W-:Y:S01]  /*6570*/  STS.128 [R77+0x20], R8 ;  /* 0x000020084d007388 */ /* 0x0003e20000000c00 */
[----:B------:R-:W-:Y:S02]  /*6580*/  F2FP.TF32.F32.PACK_B R14, R14 ;  /* 0x0000000eff0e723e */ /* 0x000fe400024050ff */
[----:B------:R-:W-:Y:S05]  /*6590*/  F2FP.TF32.F32.PACK_B R15, R15 ;  /* 0x0000000fff0f723e */ /* 0x000fea00024050ff */
[----:B------:R1:W-:Y:S01]  /*65a0*/  STS.128 [R85+0x30], R12 ;  /* 0x0000300c55007388 */ /* 0x0003e20000000c00 */
[----:B------:R-:W-:Y:S01]  /*65b0*/  @!PT LDS RZ, [RZ] ;  /* 0x00000000fffff984 */ /* 0x000fe20000000800 */
[----:B------:R-:W-:Y:S01]  /*65c0*/  @!PT LDS RZ, [RZ] ;  /* 0x00000000fffff984 */ /* 0x000fe20000000800 */
[----:B------:R-:W-:Y:S01]  /*65d0*/  @!PT LDS RZ, [RZ] ;  /* 0x00000000fffff984 */ /* 0x000fe20000000800 */
[----:B------:R-:W-:Y:S01]  /*65e0*/  @!PT LDS RZ, [RZ] ;  /* 0x00000000fffff984 */ /* 0x000fe20000000800 */
[----:B------:R2:W-:Y:S07]  /*65f0*/  MEMBAR.ALL.CTA ;  /* 0x0000000000007992 */ /* 0x0005ee0000008000 */
[----:B--2---:R-:W2:Y:S02]  /*6600*/  FENCE.VIEW.ASYNC.S ;  /* 0x00000000000073c6 */ /* 0x004ea40000000000 */
[----:B--2---:R-:W-:Y:S06]  /*6610*/  BAR.SYNC.DEFER_BLOCKING 0x1, 0x80 ;  /* 0x0042000000007b1d */ /* 0x004fec0000010000 */
[----:B------:R-:W-:Y:S05]  /*6620*/  @P0 BRA `(.L_x_103) ;  /* 0x0000000000280947 */ /* 0x000fea0003800000 */
[----:B------:R-:W-:Y:S02]  /*6630*/  UIADD3 UR4, UPT, UPT, UR48, 0x200, URZ ;  /* 0x0000020030047890 */ /* 0x000fe4000fffe0ff */
[----:B------:R-:W-:Y:S01]  /*6640*/  UIADD3 UR6, UP0, UPT, UR52, 0x680, URZ ;  /* 0x0000068034067890 */ /* 0x000fe2000ff1e0ff */
[----:B------:R-:W-:Y:S03]  /*6650*/  UMOV UR43, UR36 ;  /* 0x00000024002b7c82 */ /* 0x000fe60008000000 */
[----:B------:R-:W-:Y:S01]  /*6660*/  MOV R73, UR4 ;  /* 0x0000000400497c02 */ /* 0x000fe20008000f00 */
[----:B------:R-:W-:Y:S03]  /*6670*/  UIADD3.X UR7, UPT, UPT, URZ, UR53, URZ, UP0, !UPT ;  /* 0x00000035ff077290 */ /* 0x000fe600087fe4ff */
[----:B------:R-:W-:Y:S11]  /*6680*/  R2UR UR40, R73 ;  /* 0x00000000492872ca */ /* 0x000ff600000e0000 */
[----:B------:R-:W-:Y:S02]  /*6690*/  @!UPT UIADD3 URZ, UPT, UPT, URZ, URZ, URZ ;  /* 0x000000fffffff290 */ /* 0x000fe4000fffe0ff */
[----:B------:R2:W-:Y:S01]  /*66a0*/  UTMASTG.3D [UR40], [UR6] ;  /* 0x00000028060073b5 */ /* 0x0005e20008010000 */
[----:B------:R0:W-:Y:S01]  /*66b0*/  UTMACMDFLUSH ;  /* 0x00000000000079b7 */ /* 0x0001e20000000000 */
[----:B--2---:R-:W-:Y:S04]  /*66c0*/  DEPBAR.LE SB0, 0x1 ;  /* 0x000080400000791a */ /* 0x004fe80000000000 */
.L_x_103:
[----:B------:R-:W-:Y:S05]  /*66d0*/  BSYNC.RECONVERGENT B0 ;  /* 0x0000000000007941 */ /* 0x000fea0003800200 */
.L_x_102:
[----:B------:R-:W-:Y:S01]  /*66e0*/  BAR.SYNC.DEFER_BLOCKING 0x1, 0x80 ;  /* 0x0042000000007b1d */ /* 0x000fe20000010000 */
[----:B------:R-:W-:Y:S01]  /*66f0*/  ISETP.NE.AND P1, PT, R86, RZ, PT ;  /* 0x000000ff5600720c */ /* 0x000fe20003f25270 */
[----:B------:R-:W-:Y:S01]  /*6700*/  UISETP.NE.AND UP0, UPT, UR49, URZ, UPT ;  /* 0x000000ff3100728c */ /* 0x000fe2000bf05270 */
[----:B------:R-:W-:Y:S11]  /*6710*/  LEA R3, R88, UR48, 0x3 ;  /* 0x0000003058037c11 */ /* 0x000ff6000f8e18ff */
[----:B------:R-:W-:Y:S01]  /*6720*/  @P1 SHF.L.U32 R2, RZ, 0x1f, RZ ;  /* 0x0000001fff021819 */ /* 0x000fe200000006ff */
[----:B------:R-:W-:Y:S06]  /*6730*/  BRA.U !UP0, `(.L_x_104) ;  /* 0x0000000108247547 */ /* 0x000fec000b800000 */
[----:B-1----:R-:W-:Y:S01]  /*6740*/  IMAD.U32 R5, RZ, RZ, UR51 ;  /* 0x00000033ff057e24 */ /* 0x002fe2000f8e00ff */
[----:B------:R-:W-:Y:S01]  /*6750*/  MOV R0, UR37 ;  /* 0x0000002500007c02 */ /* 0x000fe20008000f00 */
[----:B------:R-:W-:Y:S03]  /*6760*/  UIADD3 UR51, UPT, UPT, UR51, 0x1, URZ ;  /* 0x0000000133337890 */ /* 0x000fe6000fffe0ff */
[----:B------:R-:W-:Y:S01]  /*6770*/  @P1 LEA R5, R5, UR48, 0x3 ;  /* 0x0000003005051c11 */ /* 0x000fe2000f8e18ff */
[----:B------:R-:W-:Y:S04]  /*6780*/  UISETP.NE.AND UP0, UPT, UR51, 0x4, UPT ;  /* 0x000000043300788c */ /* 0x000fe8000bf05270 */
[----:B------:R-:W-:Y:S01]  /*6790*/  @P1 VIADD R5, R5, 0x60 ;  /* 0x0000006005051836 */ /* 0x000fe20000000000 */
[----:B------:R-:W-:Y:S04]  /*67a0*/  USEL UR51, UR51, URZ, UP0 ;  /* 0x000000ff33337287 */ /* 0x000fe80008000000 */
[----:B------:R-:W-:Y:S04]  /*67b0*/  @P1 PRMT R0, R0, 0x654, R5 ;  /* 0x0000065400001816 */ /* 0x000fe80000000005 */
[----:B------:R2:W-:Y:S04]  /*67c0*/  @P1 SYNCS.ARRIVE.TRANS64.RED.A1T0 RZ, [R0+URZ], RZ ;  /* 0x000000ff00ff19a7 */ /* 0x0005e800081004ff */
.L_x_104:
[----:B------:R-:W4:Y:S01]  /*67d0*/  @P1 SYNCS.PHASECHK.TRANS64.TRYWAIT P0, [R3+URZ+0x40], R2 ;  /* 0x00004002030015a7 */ /* 0x000f2200080011ff */
[----:B------:R-:W-:Y:S01]  /*67e0*/  BSSY B1, `(.L_x_105) ;  /* 0x0000016000017945 */ /* 0x000fe20003800000 */
[----:B----4-:R-:W-:Y:S03]  /*67f0*/  @P1 SEL R43, RZ, 0x1, !P0 ;  /* 0x00000001ff2b1807 */ /* 0x010fe60004000000 */
[----:B------:R-:W-:Y:S05]  /*6800*/  @!P1 BRA `(.L_x_106) ;  /* 0x00000000004c9947 */ /* 0x000fea0003800000 */
[----:B------:R-:W-:Y:S01]  /*6810*/  ISETP.NE.AND P0, PT, R43, RZ, PT ;  /* 0x000000ff2b00720c */ /* 0x000fe20003f05270 */
[----:B------:R-:W-:Y:S01]  /*6820*/  BSSY B0, `(.L_x_107) ;  /* 0x000000b000007945 */ /* 0x000fe20003800000 */
[----:B------:R-:W-:Y:S11]  /*6830*/  ISETP.NE.AND P1, PT, R89, RZ, PT ;  /* 0x000000ff5900720c */ /* 0x000ff60003f25270 */
[----:B------:R-:W-:Y:S02]  /*6840*/  @!UPT UIADD3 URZ, UPT, UPT, URZ, URZ, URZ ;  /* 0x000000fffffff290 */ /* 0x000fe4000fffe0ff */
[C---:B-1----:R-:W-:Y:S01]  /*6850*/  @P1 IMAD R6, R88.reuse, 0x2000, R79 ;  /* 0x0000200058061824 */ /* 0x042fe200078e024f */
[C---:B------:R-:W-:Y:S01]  /*6860*/  @P1 LEA R4, R88.reuse, R77, 0xd ;  /* 0x0000004d58041211 */ /* 0x040fe200078e68ff */
[C---:B------:R-:W-:Y:S02]  /*6870*/  @P1 IMAD R5, R88.reuse, 0x2000, R78 ;  /* 0x0000200058051824 */ /* 0x040fe400078e024e */
[----:B------:R-:W-:Y:S01]  /*6880*/  @P1 IMAD R2, R88, 0x2000, R85 ;  /* 0x0000200058021824 */ /* 0x000fe200078e0255 */
[----:B------:R-:W-:Y:S06]  /*6890*/  @P0 BRA `(.L_x_108) ;  /* 0x00000000000c0947 */ /* 0x000fec0003800000 */
[----:B--2---:R-:W-:Y:S04]  /*68a0*/  SHF.L.U32 R0, RZ, 0x1f, RZ ;  /* 0x0000001fff007819 */ /* 0x004fe800000006ff */
[----:B------:R-:W1:Y:S02]  /*68b0*/  SYNCS.PHASECHK.TRANS64.TRYWAIT P0, [R3+URZ+0x40], R0 ;  /* 0x00004000030075a7 */ /* 0x000e6400080011ff */
[----:B-1----:R-:W-:Y:S05]  /*68c0*/  @!P0 BRA `(.L_x_109) ;  /* 0x0000005000308947 */ /* 0x002fea0003800000 */
.L_x_108:
[----:B------:R-:W-:Y:S05]  /*68d0*/  BSYNC B0 ;  /* 0x0000000000007941 */ /* 0x000fea0003800000 */
.L_x_107:
[----:B------:R-:W-:Y:S02]  /*68e0*/  ISETP.NE.AND P0, PT, R89, RZ, PT ;  /* 0x000000ff5900720c */ /* 0x000fe40003f05270 */
[----:B------:R-:W-:Y:S11]  /*68f0*/  IADD3 R88, PT, PT, R88, 0x1, RZ ;  /* 0x0000000158587810 */ /* 0x000ff60007ffe0ff */
[----:B------:R4:W1:Y:S04]  /*6900*/  @P0 LDS.128 R56, [R6] ;  /* 0x0000000006380984 */ /* 0x0008680000000c00 */
[----:B------:R4:W1:Y:S04]  /*6910*/  @P0 LDS.128 R52, [R5+0x10] ;  /* 0x0000100005340984 */ /* 0x0008680000000c00 */
[----:B------:R4:W1:Y:S04]  /*6920*/  @P0 LDS.128 R48, [R4+0x20] ;  /* 0x0000200004300984 */ /* 0x0008680000000c00 */
[----:B------:R4:W1:Y:S02]  /*6930*/  @P0 LDS.128 R44, [R2+0x30] ;  /* 0x00003000022c0984 */ /* 0x0008640000000c00 */
.L_x_106:
[----:B------:R-:W-:Y:S05]  /*6940*/  BSYNC B1 ;  /* 0x0000000000017941 */ /* 0x000fea0003800000 */
.L_x_105:
[----:B-1----:R-:W-:Y:S05]  /*6950*/  VIADD R3, R34, 0x10 ;  /* 0x0000001022037836 */ /* 0x002fea0000000000 */
[----:B------:R-:W-:Y:S04]  /*6960*/  SHF.R.U32.HI R3, RZ, 0x15, R3 ;  /* 0x00000015ff037819 */ /* 0x000fe80000011603 */
[----:B------:R-:W-:Y:S11]  /*6970*/  LOP3.LUT P0, RZ, R3, 0x3, R72, 0x48, !PT ;  /* 0x0000000303ff7812 */ /* 0x000ff60007804848 */
[----:B------:R-:W-:Y:S02]  /*6980*/  @!UPT UIADD3 URZ, UPT, UPT, URZ, URZ, URZ ;  /* 0x000000fffffff290 */ /* 0x000fe4000fffe0ff */
[----:B------:R-:W-:Y:S05]  /*6990*/  @!P0 BRA `(.L_x_110) ;  /* 0x0000000000408947 */ /* 0x000fea0003800000 */
[----:B------:R-:W1:Y:S01]  /*69a0*/  LDCU.64 UR8, c[0x4][0x70] ;  /* 0x01000e00ff0877ac */ /* 0x000e620008000a00 */
[----:B------:R-:W-:Y:S01]  /*69b0*/  MOV R3, 0x0 ;  /* 0x0000000000037802 */ /* 0x000fe20000000f00 */
[----:B------:R-:W-:Y:S02]  /*69c0*/  HFMA2 R12, -RZ, RZ, 0, 5.9604644775390625e-08 ;  /* 0x00000001ff0c7431 */ /* 0x000fe400000001ff */
[----:B------:R-:W-:Y:S02]  /*69d0*/  IMAD.MOV.U32 R8, RZ, RZ, 0x192 ;  /* 0x00000192ff087424 */ /* 0x000fe400078e00ff */
[----:B------:R-:W-:Y:S01]  /*69e0*/  IMAD.MOV.U32 R13, RZ, RZ, RZ ;  /* 0x000000ffff0d7224 */ /* 0x000fe200078e00ff */
[----:B------:R-:W5:Y:S01]  /*69f0*/  LDCU.64 UR6, c[0x4][0x78] ;  /* 0x01000f00ff0677ac */ /* 0x000f620008000a00 */
[----:B----4-:R-:W4:Y:S01]  /*6a00*/  LDC.64 R2, c[0x4][R3] ;  /* 0x0100000003027b82 */ /* 0x010f220000000a00 */
[----:B------:R-:W2:Y:S01]  /*6a10*/  LDCU.64 UR4, c[0x4][0x10] ;  /* 0x01000200ff0477ac */ /* 0x000ea20008000a00 */
[----:B-1----:R-:W-:Y:S01]  /*6a20*/  MOV R5, UR9 ;  /* 0x0000000900057c02 */ /* 0x002fe20008000f00 */
[----:B------:R-:W-:Y:S01]  /*6a30*/  IMAD.U32 R4, RZ, RZ, UR8 ;  /* 0x00000008ff047e24 */ /* 0x000fe2000f8e00ff */
[----:B-----5:R-:W-:Y:S01]  /*6a40*/  MOV R7, UR7 ;  /* 0x0000000700077c02 */ /* 0x020fe20008000f00 */
[----:B------:R-:W-:Y:S01]  /*6a50*/  IMAD.U32 R6, RZ, RZ, UR6 ;  /* 0x00000006ff067e24 */ /* 0x000fe2000f8e00ff */
[----:B--2---:R-:W-:Y:S01]  /*6a60*/  MOV R11, UR5 ;  /* 0x00000005000b7c02 */ /* 0x004fe20008000f00 */
[----:B------:R-:W-:Y:S02]  /*6a70*/  IMAD.U32 R10, RZ, RZ, UR4 ;  /* 0x00000004ff0a7e24 */ /* 0x000fe4000f8e00ff */
[----:B------:R-:W-:Y:S07]  /*6a80*/  LEPC R20, `(.L_x_110) ;  /* 0x000000001014794e */ /* 0x000fee0000000000 */
[----:B---34-:R-:W-:Y:S05]  /*6a90*/  CALL.ABS.NOINC R2 ;  /* 0x0000000002007343 */ /* 0x018fea0003c00000 */
.L_x_110:
[----:B------:R-:W-:Y:S01]  /*6aa0*/  LOP3.LUT R20, R56, 0xffffe000, RZ, 0xc0, !PT ;  /* 0xffffe00038147812 */ /* 0x000fe200078ec0ff */
[----:B------:R-:W-:Y:S05]  /*6ab0*/  WARPSYNC.ALL ;  /* 0x0000000000007948 */ /* 0x000fea0003800000 */
[----:B------:R-:W-:Y:S01]  /*6ac0*/  R2UR UR4, R34 ;  /* 0x00000000220472ca */ /* 0x000fe200000e0000 */
[----:B------:R-:W-:Y:S01]  /*6ad0*/  IMAD.U32 R91, RZ, RZ, UR51 ;  /* 0x00000033ff5b7e24 */ /* 0x000fe2000f8e00ff */
[----:B------:R-:W-:Y:S01]  /*6ae0*/  LOP3.LUT R21, R57, 0xffffe000, RZ, 0xc0, !PT ;  /* 0xffffe00039157812 */ /* 0x000fe200078ec0ff */
[----:B------:R-:W-:Y:S01]  /*6af0*/  IMAD.U32 R90, RZ, RZ, UR37 ;  /* 0x00000025ff5a7e24 */ /* 0x000fe2000f8e00ff */
[----:B------:R-:W-:Y:S01]  /*6b00*/  LOP3.LUT R40, R59, 0xffffe000, RZ, 0xc0, !PT ;  /* 0xffffe0003b287812 */ /* 0x000fe200078ec0ff */
[----:B------:R-:W-:Y:S01]  /*6b10*/  BSSY.RECONVERGENT B0, `(.L_x_111) ;  /* 0x000005b000007945 */ /* 0x000fe20003800200 */
[----:B------:R-:W-:Y:S02]  /*6b20*/  LOP3.LUT R41, R52, 0xffffe000, RZ, 0xc0, !PT ;  /* 0xffffe00034297812 */ /* 0x000fe400078ec0ff */
[----:B------:R-:W-:Y:S02]  /*6b30*/  LOP3.LUT R42, R53, 0xffffe000, RZ, 0xc0, !PT ;  /* 0xffffe000352a7812 */ /* 0x000fe400078ec0ff */
[----:B------:R-:W-:Y:S02]  /*6b40*/  ISETP.NE.AND P6, PT, R86, RZ, PT ;  /* 0x000000ff5600720c */ /* 0x000fe40003fc5270 */
[----:B------:R-:W-:Y:S01]  /*6b50*/  ISETP.NE.AND P0, PT, R81, RZ, PT ;  /* 0x000000ff5100720c */ /* 0x000fe20003f05270 */
[----:B----4-:R-:W2:Y:S10]  /*6b60*/  LDTM.x16 R4, tmem[UR4+0x10] ;  /* 0x00001004000479ee */ /* 0x010eb40008240000 */
[----:B------:R-:W-:Y:S02]  /*6b70*/  @P6 LEA R91, R91, UR48, 0x3 ;  /* 0x000000305b5b6c11 */ /* 0x000fe4000f8e18ff */
[----:B------:R-:W-:Y:S03]  /*6b80*/  @P6 SHF.L.U32 R92, RZ, 0x1f, RZ ;  /* 0x0000001fff5c6819 */ /* 0x000fe600000006ff */
[----:B------:R-:W-:Y:S05]  /*6b90*/  @P6 VIADD R91, R91, 0x60 ;  /* 0x000000605b5b6836 */ /* 0x000fea0000000000 */
[----:B------:R-:W-:Y:S02]  /*6ba0*/  @P6 PRMT R90, R90, 0x654, R91 ;  /* 0x000006545a5a6816 */ /* 0x000fe4000000005b */
[----:B------:R-:W-:Y:S01]  /*6bb0*/  LEA R91, R88, UR48, 0x3 ;  /* 0x00000030585b7c11 */ /* 0x000fe2000f8e18ff */
[C---:B--2---:R-:W-:Y:S01]  /*6bc0*/  FMUL R0, R32.reuse, R4 ;  /* 0x0000000420007220 */ /* 0x044fe20000400000 */
[C---:B------:R-:W-:Y:S01]  /*6bd0*/  FMUL R2, R32.reuse, R5 ;  /* 0x0000000520027220 */ /* 0x040fe20000400000 */
[C---:B------:R-:W-:Y:S01]  /*6be0*/  FMUL R3, R32.reuse, R6 ;  /* 0x0000000620037220 */ /* 0x040fe20000400000 */
[----:B------:R-:W-:Y:S01]  /*6bf0*/  FMUL R7, R32, R7 ;  /* 0x0000000720077220 */ /* 0x000fe20000400000 */
[C---:B------:R-:W-:Y:S01]  /*6c00*/  FFMA R36, R35.reuse, R20, R0 ;  /* 0x0000001423247223 */ /* 0x040fe20000000000 */
[----:B------:R-:W-:Y:S01]  /*6c10*/  LOP3.LUT R20, R58, 0xffffe000, RZ, 0xc0, !PT ;  /* 0xffffe0003a147812 */ /* 0x000fe200078ec0ff */
[C---:B------:R-:W-:Y:S01]  /*6c20*/  FFMA R37, R35.reuse, R21, R2 ;  /* 0x0000001523257223 */ /* 0x040fe20000000002 */
[----:B------:R-:W-:Y:S01]  /*6c30*/  LOP3.LUT R21, R48, 0xffffe000, RZ, 0xc0, !PT ;  /* 0xffffe00030157812 */ /* 0x000fe200078ec0ff */
[----:B------:R-:W-:Y:S01]  /*6c40*/  FMUL R4, R32, R8 ;  /* 0x0000000820047220 */ /* 0x000fe20000400000 */
[----:B------:R-:W-:Y:S01]  /*6c50*/  F2FP.TF32.F32.PACK_B R36, R36 ;  /* 0x00000024ff24723e */ /* 0x000fe200024050ff */
[C---:B------:R-:W-:Y:S01]  /*6c60*/  FFMA R38, R35.reuse, R20, R3 ;  /* 0x0000001423267223 */ /* 0x040fe20000000003 */
[----:B------:R-:W-:Y:S01]  /*6c70*/  LOP3.LUT R20, R54, 0xffffe000, RZ, 0xc0, !PT ;  /* 0xffffe00036147812 */ /* 0x000fe200078ec0ff */
[----:B------:R-:W-:Y:S01]  /*6c80*/  FFMA R39, R35, R40, R7 ;  /* 0x0000002823277223 */ /* 0x000fe20000000007 */
[----:B------:R-:W-:Y:S01]  /*6c90*/  LOP3.LUT R40, R55, 0xffffe000, RZ, 0xc0, !PT ;  /* 0xffffe00037287812 */ /* 0x000fe200078ec0ff */
[C---:B------:R-:W-:Y:S01]  /*6ca0*/  FMUL R5, R32.reuse, R9 ;  /* 0x0000000920057220 */ /* 0x040fe20000400000 */
[C---:B------:R-:W-:Y:S01]  /*6cb0*/  FMUL R6, R32.reuse, R10 ;  /* 0x0000000a20067220 */ /* 0x040fe20000400000 */
[C---:B------:R-:W-:Y:S01]  /*6cc0*/  FMUL R11, R32.reuse, R11 ;  /* 0x0000000b200b7220 */ /* 0x040fe20000400000 */
[----:B------:R-:W-:Y:S01]  /*6cd0*/  F2FP.TF32.F32.PACK_B R37, R37 ;  /* 0x00000025ff25723e */ /* 0x000fe200024050ff */
[C---:B------:R-:W-:Y:S01]  /*6ce0*/  FFMA R4, R35.reuse, R41, R4 ;  /* 0x0000002923047223 */ /* 0x040fe20000000004 */
[----:B------:R-:W-:Y:S01]  /*6cf0*/  F2FP.TF32.F32.PACK_B R38, R38 ;  /* 0x00000026ff26723e */ /* 0x000fe200024050ff */
[C---:B------:R-:W-:Y:S01]  /*6d00*/  FFMA R5, R35.reuse, R42, R5 ;  /* 0x0000002a23057223 */ /* 0x040fe20000000005 */
[----:B------:R-:W-:Y:S01]  /*6d10*/  F2FP.TF32.F32.PACK_B R39, R39 ;  /* 0x00000027ff27723e */ /* 0x000fe200024050ff */
[C---:B------:R-:W-:Y:S01]  /*6d20*/  FFMA R6, R35.reuse, R20, R6 ;  /* 0x0000001423067223 */ /* 0x040fe20000000006 */
[----:B------:R-:W-:Y:S01]  /*6d30*/  FFMA R7, R35, R40, R11 ;  /* 0x0000002823077223 */ /* 0x000fe2000000000b */
        /* <DEDUP_REMOVED lines=47> */
[----:B------:R-:W-:Y:S02]  /*7030*/  UIADD3 UR8, UP0, UPT, UR52, 0x680, URZ ;  /* 0x0000068034087890 */ /* 0x000fe4000ff1e0ff */
[----:B------:R-:W-:Y:S02]  /*7040*/  UIADD3 UR5, UPT, UPT, UR41, 0x10, URZ ;  /* 0x0000001029057890 */ /* 0x000fe4000fffe0ff */
[----:B------:R-:W-:Y:S02]  /*7050*/  UIADD3 UR4, UPT, UPT, UR48, 0x2200, URZ ;  /* 0x0000220030047890 */ /* 0x000fe4000fffe0ff */
[----:B------:R-:W-:Y:S01]  /*7060*/  UIADD3.X UR9, UPT, UPT, URZ, UR53, URZ, UP0, !UPT ;  /* 0x00000035ff097290 */ /* 0x000fe200087fe4ff */
[----:B------:R-:W-:Y:S01]  /*7070*/  UMOV UR6, UR42 ;  /* 0x0000002a00067c82 */ /* 0x000fe20008000000 */
[----:B------:R-:W-:Y:S07]  /*7080*/  UMOV UR7, UR36 ;  /* 0x0000002400077c82 */ /* 0x000fee0008000000 */
[----:B------:R2:W-:Y:S01]  /*7090*/  UTMASTG.3D [UR4], [UR8] ;  /* 0x00000004080073b5 */ /* 0x0005e20008010000 */
[----:B------:R0:W-:Y:S01]  /*70a0*/  UTMACMDFLUSH ;  /* 0x00000000000079b7 */ /* 0x0001e20000000000 */
[----:B--2---:R-:W-:Y:S04]  /*70b0*/  DEPBAR.LE SB0, 0x1 ;  /* 0x000080400000791a */ /* 0x004fe80000000000 */
.L_x_112:
[----:B------:R-:W-:Y:S05]  /*70c0*/  BSYNC.RECONVERGENT B0 ;  /* 0x0000000000007941 */ /* 0x000fea0003800200 */
.L_x_111:
[----:B------:R-:W-:Y:S01]  /*70d0*/  BAR.SYNC.DEFER_BLOCKING 0x1, 0x80 ;  /* 0x0042000000007b1d */ /* 0x000fe20000010000 */
[----:B------:R-:W-:Y:S04]  /*70e0*/  UIADD3 UR40, UPT, UPT, UR51, 0x1, URZ ;  /* 0x0000000133287890 */ /* 0x000fe8000fffe0ff */
[----:B------:R-:W-:Y:S04]  /*70f0*/  UISETP.NE.AND UP0, UPT, UR40, 0x4, UPT ;  /* 0x000000042800788c */ /* 0x000fe8000bf05270 */
[----:B------:R-:W-:Y:S01]  /*7100*/  USEL UR40, UR40, URZ, UP0 ;  /* 0x000000ff28287287 */ /* 0x000fe20008000000 */
[----:B------:R2:W-:Y:S01]  /*7110*/  @P6 SYNCS.ARRIVE.TRANS64.RED.A1T0 RZ, [R90+URZ], RZ ;  /* 0x000000ff5aff69a7 */ /* 0x0005e200081004ff */
[----:B------:R-:W-:Y:S01]  /*7120*/  BSSY B1, `(.L_x_113) ;  /* 0x0000017000017945 */ /* 0x000fe20003800000 */
[----:B------:R-:W4:Y:S02]  /*7130*/  @P6 SYNCS.PHASECHK.TRANS64.TRYWAIT P0, [R91+URZ+0x40], R92 ;  /* 0x0000405c5b0065a7 */ /* 0x000f2400080011ff */
[----:B----4-:R-:W-:Y:S01]  /*7140*/  @P6 SEL R43, RZ, 0x1, !P0 ;  /* 0x00000001ff2b6807 */ /* 0x010fe20004000000 */
[----:B--2---:R-:W-:Y:S06]  /*7150*/  @!P6 BRA `(.L_x_114) ;  /* 0x00000000004ce947 */ /* 0x004fec0003800000 */
        /* <DEDUP_REMOVED lines=9> */
[----:B------:R-:W-:Y:S04]  /*71f0*/  SHF.L.U32 R6, RZ, 0x1f, RZ ;  /* 0x0000001fff067819 */ /* 0x000fe800000006ff */
[----:B------:R-:W1:Y:S02]  /*7200*/  SYNCS.PHASECHK.TRANS64.TRYWAIT P0, [R91+URZ+0x40], R6 ;  /* 0x000040065b0075a7 */ /* 0x000e6400080011ff */
[----:B-1----:R-:W-:Y:S05]  /*7210*/  @!P0 BRA `(.L_x_117) ;  /* 0x0000004400f08947 */ /* 0x002fea0003800000 */
.L_x_116:
[----:B------:R-:W-:Y:S05]  /*7220*/  BSYNC B0 ;  /* 0x0000000000007941 */ /* 0x000fea0003800000 */
.L_x_115:
[----:B------:R-:W-:Y:S02]  /*7230*/  ISETP.NE.AND P0, PT, R89, RZ, PT ;  /* 0x000000ff5900720c */ /* 0x000fe40003f05270 */
[----:B------:R-:W-:Y:S11]  /*7240*/  IADD3 R88, PT, PT, R88, 0x1, RZ ;  /* 0x0000000158587810 */ /* 0x000ff60007ffe0ff */
[----:B------:R2:W4:Y:S04]  /*7250*/  @P0 LDS.128 R56, [R4] ;  /* 0x0000000004380984 */ /* 0x0005280000000c00 */
[----:B------:R2:W1:Y:S04]  /*7260*/  @P0 LDS.128 R52, [R3+0x10] ;  /* 0x0000100003340984 */ /* 0x0004680000000c00 */
[----:B------:R2:W1:Y:S04]  /*7270*/  @P0 LDS.128 R48, [R2+0x20] ;  /* 0x0000200002300984 */ /* 0x0004680000000c00 */
[----:B------:R2:W1:Y:S02]  /*7280*/  @P0 LDS.128 R44, [R0+0x30] ;  /* 0x00003000002c0984 */ /* 0x0004640000000c00 */
.L_x_114:
[----:B------:R-:W-:Y:S05]  /*7290*/  BSYNC B1 ;  /* 0x0000000000017941 */ /* 0x000fea0003800000 */
.L_x_113:
[----:B--2---:R-:W-:Y:S05]  /*72a0*/  VIADD R3, R34, 0x20 ;  /* 0x0000002022037836 */ /* 0x004fea0000000000 */
[----:B------:R-:W-:Y:S04]  /*72b0*/  SHF.R.U32.HI R3, RZ, 0x15, R3 ;  /* 0x00000015ff037819 */ /* 0x000fe80000011603 */
[----:B------:R-:W-:Y:S11]  /*72c0*/  LOP3.LUT P0, RZ, R3, 0x3, R72, 0x48, !PT ;  /* 0x0000000303ff7812 */ /* 0x000ff60007804848 */
[----:B------:R-:W-:Y:S02]  /*72d0*/  @!UPT UIADD3 URZ, UPT, UPT, URZ, URZ, URZ ;  /* 0x000000fffffff290 */ /* 0x000fe4000fffe0ff */
[----:B------:R-:W-:Y:S05]  /*72e0*/  @!P0 BRA `(.L_x_118) ;  /* 0x0000000000408947 */ /* 0x000fea0003800000 */
[----:B------:R-:W2:Y:S01]  /*72f0*/  LDCU.64 UR8, c[0x4][0x70] ;  /* 0x01000e00ff0877ac */ /* 0x000ea20008000a00 */
[----:B------:R-:W-:Y:S01]  /*7300*/  MOV R3, 0x0 ;  /* 0x0000000000037802 */ /* 0x000fe20000000f00 */
[----:B-1----:R-:W-:Y:S02]  /*7310*/  HFMA2 R12, -RZ, RZ, 0, 5.9604644775390625e-08 ;  /* 0x00000001ff0c7431 */ /* 0x002fe400000001ff */
[----:B------:R-:W-:Y:S02]  /*7320*/  IMAD.MOV.U32 R8, RZ, RZ, 0x192 ;  /* 0x00000192ff087424 */ /* 0x000fe400078e00ff */
[----:B------:R-:W-:Y:S01]  /*7330*/  IMAD.MOV.U32 R13, RZ, RZ, RZ ;  /* 0x000000ffff0d7224 */ /* 0x000fe200078e00ff */
[----:B------:R-:W1:Y:S01]  /*7340*/  LDCU.64 UR6, c[0x4][0x78] ;  /* 0x01000f00ff0677ac */ /* 0x000e620008000a00 */
[----:B------:R-:W3:Y:S01]  /*7350*/  LDC.64 R2, c[0x4][R3] ;  /* 0x0100000003027b82 */ /* 0x000ee20000000a00 */
[----:B------:R-:W5:Y:S01]  /*7360*/  LDCU.64 UR4, c[0x4][0x10] ;  /* 0x01000200ff0477ac */ /* 0x000f620008000a00 */
[----:B--2---:R-:W-:Y:S01]  /*7370*/  MOV R5, UR9 ;  /* 0x0000000900057c02 */ /* 0x004fe20008000f00 */
[----:B------:R-:W-:Y:S01]  /*7380*/  IMAD.U32 R4, RZ, RZ, UR8 ;  /* 0x00000008ff047e24 */ /* 0x000fe2000f8e00ff */
[----:B-1----:R-:W-:Y:S01]  /*7390*/  MOV R7, UR7 ;  /* 0x0000000700077c02 */ /* 0x002fe20008000f00 */
[----:B------:R-:W-:Y:S01]  /*73a0*/  IMAD.U32 R6, RZ, RZ, UR6 ;  /* 0x00000006ff067e24 */ /* 0x000fe2000f8e00ff */
[----:B-----5:R-:W-:Y:S01]  /*73b0*/  MOV R11, UR5 ;  /* 0x00000005000b7c02 */ /* 0x020fe20008000f00 */
[----:B------:R-:W-:Y:S02]  /*73c0*/  IMAD.U32 R10, RZ, RZ, UR4 ;  /* 0x00000004ff0a7e24 */ /* 0x000fe4000f8e00ff */
[----:B------:R-:W-:Y:S07]  /*73d0*/  LEPC R20, `(.L_x_118) ;  /* 0x000000001014794e */ /* 0x000fee0000000000 */
[----:B---34-:R-:W-:Y:S05]  /*73e0*/  CALL.ABS.NOINC R2 ;  /* 0x0000000002007343 */ /* 0x018fea0003c00000 */
.L_x_118:
[----:B----4-:R-:W-:Y:S01]  /*73f0*/  LOP3.LUT R20, R56, 0xffffe000, RZ, 0xc0, !PT ;  /* 0xffffe00038147812 */ /* 0x010fe200078ec0ff */
[----:B------:R-:W-:Y:S05]  /*7400*/  WARPSYNC.ALL ;  /* 0x0000000000007948 */ /* 0x000fea0003800000 */
[----:B------:R-:W-:Y:S01]  /*7410*/  R2UR UR4, R34 ;  /* 0x00000000220472ca */ /* 0x000fe200000e0000 */
[----:B-1----:R-:W-:Y:S01]  /*7420*/  IMAD.U32 R91, RZ, RZ, UR40 ;  /* 0x00000028ff5b7e24 */ /* 0x002fe2000f8e00ff */
        /* <DEDUP_REMOVED lines=8> */
[----:B------:R-:W1:Y:S10]  /*74b0*/  LDTM.x16 R4, tmem[UR4+0x20] ;  /* 0x00002004000479ee */ /* 0x000e740008240000 */
[----:B------:R-:W-:Y:S02]  /*74c0*/  @P6 LEA R91, R91, UR48, 0x3 ;  /* 0x000000305b5b6c11 */ /* 0x000fe4000f8e18ff */
[----:B------:R-:W-:Y:S03]  /*74d0*/  @P6 SHF.L.U32 R92, RZ, 0x1f, RZ ;  /* 0x0000001fff5c6819 */ /* 0x000fe600000006ff */
[----:B------:R-:W-:Y:S05]  /*74e0*/  @P6 VIADD R91, R91, 0x60 ;  /* 0x000000605b5b6836 */ /* 0x000fea0000000000 */
[----:B------:R-:W-:Y:S02]  /*74f0*/  @P6 PRMT R90, R90, 0x654, R91 ;  /* 0x000006545a5a6816 */ /* 0x000fe4000000005b */
[----:B------:R-:W-:Y:S01]  /*7500*/  LEA R91, R88, UR48, 0x3 ;  /* 0x00000030585b7c11 */ /* 0x000fe2000f8e18ff */
[C---:B-1----:R-:W-:Y:S01]  /*7510*/  FMUL R0, R32.reuse, R4 ;  /* 0x0000000420007220 */ /* 0x042fe20000400000 */
        /* <DEDUP_REMOVED lines=79> */
.L_x_120:
[----:B------:R-:W-:Y:S05]  /*7a10*/  BSYNC.RECONVERGENT B0 ;  /* 0x0000000000007941 */ /* 0x000fea0003800200 */
.L_x_119:
[----:B------:R-:W-:Y:S01]  /*7a20*/  BAR.SYNC.DEFER_BLOCKING 0x1, 0x80 ;  /* 0x0042000000007b1d */ /* 0x000fe20000010000 */
[----:B------:R-:W-:Y:S04]  /*7a30*/  UIADD3 UR43, UPT, UPT, UR40, 0x1, URZ ;  /* 0x00000001282b7890 */ /* 0x000fe8000fffe0ff */
[----:B------:R-:W-:Y:S04]  /*7a40*/  UISETP.NE.AND UP0, UPT, UR43, 0x4, UPT ;  /* 0x000000042b00788c */ /* 0x000fe8000bf05270 */
[----:B------:R-:W-:Y:S01]  /*7a50*/  USEL UR43, UR43, URZ, UP0 ;  /* 0x000000ff2b2b7287 */ /* 0x000fe20008000000 */
[----:B------:R2:W-:Y:S01]  /*7a60*/  @P6 SYNCS.ARRIVE.TRANS64.RED.A1T0 RZ, [R90+URZ], RZ ;  /* 0x000000ff5aff69a7 */ /* 0x0005e200081004ff */
[----:B------:R-:W-:Y:S01]  /*7a70*/  BSSY B1, `(.L_x_121) ;  /* 0x000001c000017945 */ /* 0x000fe20003800000 */
[----:B------:R-:W4:Y:S01]  /*7a80*/  @P6 SYNCS.PHASECHK.TRANS64.TRYWAIT P0, [R91+URZ+0x40], R92 ;  /* 0x0000405c5b0065a7 */ /* 0x000f2200080011ff */
[----:B--2---:R-:W-:Y:S01]  /*7a90*/  HFMA2 R90, -RZ, RZ, 0, 0 ;  /* 0x00000000ff5a7431 */ /* 0x004fe200000001ff */
[----:B----4-:R-:W-:Y:S01]  /*7aa0*/  @P6 SEL R43, RZ, 0x1, !P0 ;  /* 0x00000001ff2b6807 */ /* 0x010fe20004000000 */
[----:B------:R-:W-:Y:S06]  /*7ab0*/  @!P6 BRA `(.L_x_122) ;  /* 0x00000000005ce947 */ /* 0x000fec0003800000 */
        /* <DEDUP_REMOVED lines=12> */
.L_x_124:
[----:B------:R-:W-:Y:S05]  /*7b80*/  BSYNC B0 ;  /* 0x0000000000007941 */ /* 0x000fea0003800000 */
.L_x_123:
[----:B------:R-:W-:Y:S01]  /*7b90*/  ISETP.NE.AND P0, PT, R89, RZ, PT ;  /* 0x000000ff5900720c */ /* 0x000fe20003f05270 */
[----:B------:R-:W-:Y:S11]  /*7ba0*/  VIADD R88, R88, 0x1 ;  /* 0x0000000158587836 */ /* 0x000ff60000000000 */
[----:B------:R-:W-:Y:S01]  /*7bb0*/  @!UPT UIADD3 URZ, UPT, UPT, URZ, URZ, URZ ;  /* 0x000000fffffff290 */ /* 0x000fe2000fffe0ff */
[----:B------:R2:W4:Y:S04]  /*7bc0*/  @P0 LDS.128 R56, [R4] ;  /* 0x0000000004380984 */ /* 0x0005280000000c00 */
[----:B------:R2:W1:Y:S04]  /*7bd0*/  @P0 LDS.128 R52, [R3+0x10] ;  /* 0x0000100003340984 */ /* 0x0004680000000c00 */
[----:B------:R2:W1:Y:S04]  /*7be0*/  @P0 LDS.128 R48, [R2+0x20] ;  /* 0x0000200002300984 */ /* 0x0004680000000c00 */
[----:B------:R2:W1:Y:S01]  /*7bf0*/  @P0 LDS.128 R44, [R0+0x30] ;  /* 0x00003000002c0984 */ /* 0x0004620000000c00 */
[C---:B------:R-:W-:Y:S04]  /*7c00*/  ISETP.NE.AND P0, PT, R88.reuse, 0x4, PT ;  /* 0x000000045800780c */ /* 0x040fe80003f05270 */
[----:B------:R-:W-:Y:S02]  /*7c10*/  SEL R88, R88, RZ, P0 ;  /* 0x000000ff58587207 */ /* 0x000fe40000000000 */
[----:B------:R-:W-:Y:S02]  /*7c20*/  SEL R90, RZ, 0x1, P0 ;  /* 0x00000001ff5a7807 */ /* 0x000fe40000000000 */
.L_x_122:
[----:B------:R-:W-:Y:S05]  /*7c30*/  BSYNC B1 ;  /* 0x0000000000017941 */ /* 0x000fea0003800000 */
.L_x_121:
        /* <DEDUP_REMOVED lines=21> */
.L_x_126:
[----:B----4-:R-:W-:Y:S01]  /*7d90*/  LOP3.LUT R20, R56, 0xffffe000, RZ, 0xc0, !PT ;  /* 0xffffe00038147812 */ /* 0x010fe200078ec0ff */
[----:B------:R-:W-:Y:S05]  /*7da0*/  WARPSYNC.ALL ;  /* 0x0000000000007948 */ /* 0x000fea0003800000 */
[----:B------:R-:W-:Y:S01]  /*7db0*/  R2UR UR4, R34 ;  /* 0x00000000220472ca */ /* 0x000fe200000e0000 */
[----:B------:R-:W-:Y:S01]  /*7dc0*/  IMAD.U32 R92, RZ, RZ, UR43 ;  /* 0x0000002bff5c7e24 */ /* 0x000fe2000f8e00ff */
[----:B------:R-:W-:Y:S01]  /*7dd0*/  LOP3.LUT R21, R57, 0xffffe000, RZ, 0xc0, !PT ;  /* 0xffffe00039157812 */ /* 0x000fe200078ec0ff */
[----:B-1----:R-:W-:Y:S01]  /*7de0*/  IMAD.U32 R91, RZ, RZ, UR37 ;  /* 0x00000025ff5b7e24 */ /* 0x002fe2000f8e00ff */
        /* <DEDUP_REMOVED lines=8> */
[----:B------:R-:W-:Y:S03]  /*7e70*/  @P6 SHF.L.U32 R93, R90, 0x1f, RZ ;  /* 0x0000001f5a5d6819 */ /* 0x000fe600000006ff */
        /* <DEDUP_REMOVED lines=83> */
.L_x_128:
[----:B------:R-:W-:Y:S05]  /*83b0*/  BSYNC.RECONVERGENT B0 ;  /* 0x0000000000007941 */ /* 0x000fea0003800200 */
.L_x_127:
        /* <DEDUP_REMOVED lines=18> */
[----:B------:R-:W-:Y:S04]  /*84e0*/  SHF.L.U32 R5, R90, 0x1f, RZ ;  /* 0x0000001f5a057819 */ /* 0x000fe800000006ff */
[----:B------:R-:W1:Y:S02]  /*84f0*/  SYNCS.PHASECHK.TRANS64.TRYWAIT P0, [R92+URZ+0x40], R5 ;  /* 0x000040055c0075a7 */ /* 0x000e6400080011ff */
[----:B-1----:R-:W-:Y:S05]  /*8500*/  @!P0 BRA `(.L_x_133) ;  /* 0x00000034005c8947 */ /* 0x002fea0003800000 */
.L_x_132:
[----:B------:R-:W-:Y:S05]  /*8510*/  BSYNC B0 ;  /* 0x0000000000007941 */ /* 0x000fea0003800000 */
.L_x_131:
[----:B------:R-:W-:Y:S01]  /*8520*/  ISETP.NE.AND P0, PT, R89, RZ, PT ;  /* 0x000000ff5900720c */ /* 0x000fe20003f05270 */
[----:B------:R-:W-:Y:S11]  /*8530*/  VIADD R88, R88, 0x1 ;  /* 0x0000000158587836 */ /* 0x000ff60000000000 */
[----:B------:R-:W-:Y:S01]  /*8540*/  @!UPT UIADD3 URZ, UPT, UPT, URZ, URZ, URZ ;  /* 0x000000fffffff290 */ /* 0x000fe2000fffe0ff */
[----:B------:R2:W4:Y:S04]  /*8550*/  @P0 LDS.128 R56, [R4] ;  /* 0x0000000004380984 */ /* 0x0005280000000c00 */
[----:B------:R2:W2:Y:S04]  /*8560*/  @P0 LDS.128 R52, [R3+0x10] ;  /* 0x0000100003340984 */ /* 0x0004a80000000c00 */
[----:B------:R2:W2:Y:S04]  /*8570*/  @P0 LDS.128 R48, [R2+0x20] ;  /* 0x0000200002300984 */ /* 0x0004a80000000c00 */
[----:B------:R2:W2:Y:S01]  /*8580*/  @P0 LDS.128 R44, [R0+0x30] ;  /* 0x00003000002c0984 */ /* 0x0004a20000000c00 */
[C---:B------:R-:W-:Y:S04]  /*8590*/  ISETP.NE.AND P0, PT, R88.reuse, 0x4, PT ;  /* 0x000000045800780c */ /* 0x040fe80003f05270 */
[----:B-1----:R-:W-:Y:S02]  /*85a0*/  SEL R5, RZ, 0x1, P0 ;  /* 0x00000001ff057807 */ /* 0x002fe40000000000 */
[----:B------:R-:W-:Y:S02]  /*85b0*/  SEL R88, R88, RZ, P0 ;  /* 0x000000ff58587207 */ /* 0x000fe40000000000 */
[----:B------:R-:W-:Y:S02]  /*85c0*/  LOP3.LUT R90, R90, R5, RZ, 0x3c, !PT ;  /* 0x000000055a5a7212 */ /* 0x000fe400078e3cff */
.L_x_130:
[----:B------:R-:W-:Y:S05]  /*85d0*/  BSYNC B1 ;  /* 0x0000000000017941 */ /* 0x000fea0003800000 */
.L_x_129:
        /* <DEDUP_REMOVED lines=21> */
.L_x_134:
[----:B----4-:R-:W-:Y:S01]  /*8730*/  LOP3.LUT R20, R56, 0xffffe000, RZ, 0xc0, !PT ;  /* 0xffffe00038147812 */ /* 0x010fe200078ec0ff */
        /* <DEDUP_REMOVED lines=11> */
[----:B-1----:R-:W1:Y:S10]  /*87f0*/  LDTM.x16 R4, tmem[UR4+0x40] ;  /* 0x00004004000479ee */ /* 0x002e740008240000 */
        /* <DEDUP_REMOVED lines=31> */
[----:B------:R1:W-:Y:S01]  /*89f0*/  STS.128 [R79], R36 ;  /* 0x000000244f007388 */ /* 0x0003e20000000c00 */
        /* <DEDUP_REMOVED lines=45> */
[----:B------:R-:W-:Y:S02]  /*8cd0*/  UIADD3 UR8, UP0, UPT, UR52, 0x680, URZ ;  /* 0x0000068034087890 */ /* 0x000fe4000ff1e0ff */
[----:B------:R-:W-:Y:S02]  /*8ce0*/  UIADD3 UR5, UPT, UPT, UR41, 0x40, URZ ;  /* 0x0000004029057890 */ /* 0x000fe4000fffe0ff */
[----:B------:R-:W-:Y:S01]  /*8cf0*/  MOV R73, UR10 ;  /* 0x0000000a00497c02 */ /* 0x000fe20008000f00 */
[----:B------:R-:W-:Y:S01]  /*8d00*/  UIADD3.X UR9, UPT, UPT, URZ, UR53, URZ, UP0, !UPT ;  /* 0x00000035ff097290 */ /* 0x000fe200087fe4ff */
[----:B------:R-:W-:Y:S02]  /*8d10*/  UMOV UR6, UR42 ;  /* 0x0000002a00067c82 */ /* 0x000fe40008000000 */
[----:B------:R-:W-:Y:S01]  /*8d20*/  R2UR UR4, R73 ;  /* 0x00000000490472ca */ /* 0x000fe200000e0000 */
[----:B------:R-:W-:Y:S11]  /*8d30*/  UMOV UR7, UR36 ;  /* 0x0000002400077c82 */ /* 0x000ff60008000000 */
[----:B------:R-:W-:Y:S01]  /*8d40*/  @!UPT UIADD3 URZ, UPT, UPT, URZ, URZ, URZ ;  /* 0x000000fffffff290 */ /* 0x000fe2000fffe0ff */
[----:B------:R2:W-:Y:S01]  /*8d50*/  UTMASTG.3D [UR4], [UR8] ;  /* 0x00000004080073b5 */ /* 0x0005e20008010000 */
[----:B------:R0:W-:Y:S01]  /*8d60*/  UTMACMDFLUSH ;  /* 0x00000000000079b7 */ /* 0x0001e20000000000 */
[----:B--2---:R-:W-:Y:S04]  /*8d70*/  DEPBAR.LE SB0, 0x1 ;  /* 0x000080400000791a */ /* 0x004fe80000000000 */
.L_x_136:
[----:B------:R-:W-:Y:S05]  /*8d80*/  BSYNC.RECONVERGENT B0 ;  /* 0x0000000000007941 */ /* 0x000fea0003800200 */
.L_x_135:
        /* <DEDUP_REMOVED lines=21> */
.L_x_140:
[----:B------:R-:W-:Y:S05]  /*8ee0*/  BSYNC B0 ;  /* 0x0000000000007941 */ /* 0x000fea0003800000 */
.L_x_139:
        /* <DEDUP_REMOVED lines=11> */
.L_x_138:
[----:B------:R-:W-:Y:S05]  /*8fa0*/  BSYNC B1 ;  /* 0x0000000000017941 */ /* 0x000fea0003800000 */
.L_x_137:
        /* <DEDUP_REMOVED lines=21> */
.L_x_142:
        /* <DEDUP_REMOVED lines=98> */
.L_x_144:
[----:B------:R-:W-:Y:S05]  /*9720*/  BSYNC.RECONVERGENT B0 ;  /* 0x0000000000007941 */ /* 0x000fea0003800200 */
.L_x_143:
        /* <DEDUP_REMOVED lines=21> */
.L_x_148:
[----:B------:R-:W-:Y:S05]  /*9880*/  BSYNC B0 ;  /* 0x0000000000007941 */ /* 0x000fea0003800000 */
.L_x_147:
        /* <DEDUP_REMOVED lines=11> */
.L_x_146:
[----:B------:R-:W-:Y:S05]  /*9940*/  BSYNC B1 ;  /* 0x0000000000017941 */ /* 0x000fea0003800000 */
.L_x_145:
        /* <DEDUP_REMOVED lines=21> */
.L_x_150:
        /* <DEDUP_REMOVED lines=98> */
.L_x_152:
[----:B------:R-:W-:Y:S05]  /*a0c0*/  BSYNC.RECONVERGENT B0 ;  /* 0x0000000000007941 */ /* 0x000fea0003800200 */
.L_x_151:
        /* <DEDUP_REMOVED lines=13> */
[C---:B------:R-:W-:Y:S01]  /*a1a0*/  @P1 IMAD R3, R88.reuse, 0x2000, R79 ;  /* 0x0000200058031824 */ /* 0x040fe200078e024f */
[C---:B------:R-:W-:Y:S01]  /*a1b0*/  @P1 LEA R0, R88.reuse, R77, 0xd ;  /* 0x0000004d58001211 */ /* 0x040fe200078e68ff */
[C---:B------:R-:W-:Y:S02]  /*a1c0*/  @P1 IMAD R2, R88.reuse, 0x2000, R78 ;  /* 0x0000200058021824 */ /* 0x040fe400078e024e */
[----:B------:R-:W-:Y:S01]  /*a1d0*/  @P1 IMAD R88, R88, 0x2000, R85 ;  /* 0x0000200058581824 */ /* 0x000fe200078e0255 */
[----:B------:R-:W-:Y:S06]  /*a1e0*/  @P0 BRA `(.L_x_156) ;  /* 0x00000000000c0947 */ /* 0x000fec0003800000 */
[----:B-1----:R-:W-:Y:S04]  /*a1f0*/  SHF.L.U32 R5, R90, 0x1f, RZ ;  /* 0x0000001f5a057819 */ /* 0x002fe800000006ff */
[----:B------:R-:W1:Y:S02]  /*a200*/  SYNCS.PHASECHK.TRANS64.TRYWAIT P0, [R92+URZ+0x40], R5 ;  /* 0x000040055c0075a7 */ /* 0x000e6400080011ff */
[----:B-1----:R-:W-:Y:S05]  /*a210*/  @!P0 BRA `(.L_x_157) ;  /* 0x0000001800548947 */ /* 0x002fea0003800000 */
.L_x_156:
[----:B------:R-:W-:Y:S05]  /*a220*/  BSYNC B0 ;  /* 0x0000000000007941 */ /* 0x000fea0003800000 */
.L_x_155:
[----:B------:R-:W-:Y:S11]  /*a230*/  ISETP.NE.AND P0, PT, R89, RZ, PT ;  /* 0x000000ff5900720c */ /* 0x000ff60003f05270 */
[----:B------:R-:W-:Y:S02]  /*a240*/  @!UPT UIADD3 URZ, UPT, UPT, URZ, URZ, URZ ;  /* 0x000000fffffff290 */ /* 0x000fe4000fffe0ff */
[----:B------:R2:W4:Y:S04]  /*a250*/  @P0 LDS.128 R56, [R3] ;  /* 0x0000000003380984 */ /* 0x0005280000000c00 */
[----:B------:R2:W1:Y:S04]  /*a260*/  @P0 LDS.128 R52, [R2+0x10] ;  /* 0x0000100002340984 */ /* 0x0004680000000c00 */
[----:B------:R2:W1:Y:S04]  /*a270*/  @P0 LDS.128 R48, [R0+0x20] ;  /* 0x0000200000300984 */ /* 0x0004680000000c00 */
[----:B------:R2:W1:Y:S02]  /*a280*/  @P0 LDS.128 R44, [R88+0x30] ;  /* 0x00003000582c0984 */ /* 0x0004640000000c00 */
.L_x_154:
[----:B------:R-:W-:Y:S05]  /*a290*/  BSYNC B1 ;  /* 0x0000000000017941 */ /* 0x000fea0003800000 */
.L_x_153:
        /* <DEDUP_REMOVED lines=21> */
.L_x_158:
[----:B------:R-:W-:Y:S01]  /*a3f0*/  ISETP.NE.AND P0, PT, R81, RZ, PT ;  /* 0x000000ff5100720c */ /* 0x000fe20003f05270 */
[----:B------:R-:W-:Y:S05]  /*a400*/  WARPSYNC.ALL ;  /* 0x0000000000007948 */ /* 0x000fea0003800000 */
[----:B------:R-:W-:Y:S01]  /*a410*/  R2UR UR4, R34 ;  /* 0x00000000220472ca */ /* 0x000fe200000e0000 */
[----:B------:R-:W-:Y:S01]  /*a420*/  BSSY.RECONVERGENT B0, `(.L_x_159) ;  /* 0x000005c000007945 */ /* 0x000fe20003800200 */
[----:B------:R-:W-:Y:S02]  /*a430*/  R2UR UR5, R87 ;  /* 0x00000000570572ca */ /* 0x000fe400000e0000 */
[----:B----4-:R-:W-:Y:S02]  /*a440*/  LOP3.LUT R0, R56, 0xffffe000, RZ, 0xc0, !PT ;  /* 0xffffe00038007812 */ /* 0x010fe400078ec0ff */
[----:B------:R-:W-:Y:S02]  /*a450*/  LOP3.LUT R2, R57, 0xffffe000, RZ, 0xc0, !PT ;  /* 0xffffe00039027812 */ /* 0x000fe400078ec0ff */
[----:B------:R-:W-:Y:S02]  /*a460*/  LOP3.LUT R3, R58, 0xffffe000, RZ, 0xc0, !PT ;  /* 0xffffe0003a037812 */ /* 0x000fe400078ec0ff */
[----:B------:R-:W-:Y:S02]  /*a470*/  LOP3.LUT R20, R59, 0xffffe000, RZ, 0xc0, !PT ;  /* 0xffffe0003b147812 */ /* 0x000fe400078ec0ff */
[----:B-1----:R-:W-:Y:S01]  /*a480*/  LOP3.LUT R21, R52, 0xffffe000, RZ, 0xc0, !PT ;  /* 0xffffe00034157812 */ /* 0x002fe200078ec0ff */
[----:B------:R-:W1:Y:S01]  /*a490*/  LDTM.x16 R4, tmem[UR4+0x70] ;  /* 0x00007004000479ee */ /* 0x000e620008240000 */
[----:B------:R-:W-:Y:S01]  /*a4a0*/  LOP3.LUT R36, R53, 0xffffe000, RZ, 0xc0, !PT ;  /* 0xffffe00035247812 */ /* 0x000fe200078ec0ff */
[----:B------:R-:W-:Y:S01]  /*a4b0*/  UIADD3 UR5, UPT, UPT, UR5, 0xd0, URZ ;  /* 0x000000d005057890 */ /* 0x000fe2000fffe0ff */
[----:B------:R-:W-:Y:S01]  /*a4c0*/  LOP3.LUT R37, R54, 0xffffe000, RZ, 0xc0, !PT ;  /* 0xffffe00036257812 */ /* 0x000fe200078ec0ff */
[----:B------:R-:W-:Y:S01]  /*a4d0*/  NOP ;  /* 0x0000000000007918 */ /* 0x000fe20000000000 */
[----:B------:R-:W-:Y:S01]  /*a4e0*/  LOP3.LUT R38, R55, 0xffffe000, RZ, 0xc0, !PT ;  /* 0xffffe00037267812 */ /* 0x000fe200078ec0ff */
[----:B------:R-:W-:Y:S01]  /*a4f0*/  UPRMT UR5, UR37, 0x654, UR5 ;  /* 0x0000065425057896 */ /* 0x000fe20008000005 */
[----:B------:R-:W-:Y:S02]  /*a500*/  LOP3.LUT R39, R48, 0xffffe000, RZ, 0xc0, !PT ;  /* 0xffffe00030277812 */ /* 0x000fe400078ec0ff */
[----:B------:R-:W-:Y:S02]  /*a510*/  LOP3.LUT R40, R49, 0xffffe000, RZ, 0xc0, !PT ;  /* 0xffffe00031287812 */ /* 0x000fe400078ec0ff */
[----:B------:R-:W-:Y:S02]  /*a520*/  LOP3.LUT R41, R50, 0xffffe000, RZ, 0xc0, !PT ;  /* 0xffffe00032297812 */ /* 0x000fe400078ec0ff */
[----:B------:R-:W-:Y:S02]  /*a530*/  LOP3.LUT R42, R51, 0xffffe000, RZ, 0xc0, !PT ;  /* 0xffffe000332a7812 */ /* 0x000fe400078ec0ff */
[----:B-1----:R-:W-:Y:S01]  /*a540*/  SYNCS.ARRIVE.TRANS64.RED.A1T0 RZ, [UR5], RZ ;  /* 0x000000ffffff79a7 */ /* 0x002fe20008100405 */
[----:B------:R-:W-:Y:S02]  /*a550*/  LOP3.LUT R43, R44, 0xffffe000, RZ, 0xc0, !PT ;  /* 0xffffe0002c2b7812 */ /* 0x000fe400078ec0ff */
[----:B------:R-:W-:Y:S02]  /*a560*/  LOP3.LUT R44, R45, 0xffffe000, RZ, 0xc0, !PT ;  /* 0xffffe0002d2c7812 */ /* 0x000fe400078ec0ff */
[----:B------:R-:W-:Y:S02]  /*a570*/  LOP3.LUT R45, R46, 0xffffe000, RZ, 0xc0, !PT ;  /* 0xffffe0002e2d7812 */ /* 0x000fe400078ec0ff */
[----:B------:R-:W-:Y:S01]  /*a580*/  LOP3.LUT R46, R47, 0xffffe000, RZ, 0xc0, !PT ;  /* 0xffffe0002f2e7812 */ /* 0x000fe200078ec0ff */
[C---:B------:R-:W-:Y:S01]  /*a590*/  FMUL R4, R32.reuse, R4 ;  /* 0x0000000420047220 */ /* 0x040fe20000400000 */
[C---:B------:R-:W-:Y:S01]  /*a5a0*/  FMUL R5, R32.reuse, R5 ;  /* 0x0000000520057220 */ /* 0x040fe20000400000 */
[C---:B------:R-:W-:Y:S01]  /*a5b0*/  FMUL R6, R32.reuse, R6 ;  /* 0x0000000620067220 */ /* 0x040fe20000400000 */
[C---:B------:R-:W-:Y:S01]  /*a5c0*/  FMUL R7, R32.reuse, R7 ;  /* 0x0000000720077220 */ /* 0x040fe20000400000 */
[C---:B------:R-:W-:Y:S01]  /*a5d0*/  FFMA R4, R35.reuse, R0, R4 ;  /* 0x0000000023047223 */ /* 0x040fe20000000004 */
[C---:B------:R-:W-:Y:S01]  /*a5e0*/  FFMA R5, R35.reuse, R2, R5 ;  /* 0x0000000223057223 */ /* 0x040fe20000000005 */
[C---:B------:R-:W-:Y:S01]  /*a5f0*/  FFMA R6, R35.reuse, R3, R6 ;  /* 0x0000000323067223 */ /* 0x040fe20000000006 */
[C---:B------:R-:W-:Y:S01]  /*a600*/  FFMA R7, R35.reuse, R20, R7 ;  /* 0x0000001423077223 */ /* 0x040fe20000000007 */
[C---:B------:R-:W-:Y:S01]  /*a610*/  FMUL R8, R32.reuse, R8 ;  /* 0x0000000820087220 */ /* 0x040fe20000400000 */
        /* <DEDUP_REMOVED lines=9> */
[----:B------:R-:W-:Y:S01]  /*a6b0*/  F2FP.TF32.F32.PACK_B R7, R7 ;  /* 0x00000007ff07723e */ /* 0x000fe200024050ff */
[C---:B------:R-:W-:Y:S01]  /*a6c0*/  FFMA R11, R35.reuse, R38, R11 ;  /* 0x00000026230b7223 */ /* 0x040fe2000000000b */
[C---:B------:R-:W-:Y:S01]  /*a6d0*/  FMUL R12, R32.reuse, R12 ;  /* 0x0000000c200c7220 */ /* 0x040fe20000400000 */
[----:B------:R-:W-:Y:S01]  /*a6e0*/  F2FP.TF32.F32.PACK_B R8, R8 ;  /* 0x00000008ff08723e */ /* 0x000fe200024050ff */
[C---:B------:R-:W-:Y:S01]  /*a6f0*/  FMUL R13, R32.reuse, R13 ;  /* 0x0000000d200d7220 */ /* 0x040fe20000400000 */
[----:B------:R1:W-:Y:S01]  /*a700*/  STS.128 [R79+0x6000], R4 ;  /* 0x006000044f007388 */ /* 0x0003e20000000c00 */
        /* <DEDUP_REMOVED lines=8> */
[C---:B------:R-:W-:Y:S01]  /*a790*/  FFMA R15, R35.reuse, R42, R15 ;  /* 0x0000002a230f7223 */ /* 0x040fe2000000000f */
[C---:B------:R-:W-:Y:S01]  /*a7a0*/  FMUL R16, R32.reuse, R16 ;  /* 0x0000001020107220 */ /* 0x040fe20000400000 */
[----:B------:R-:W-:Y:S01]  /*a7b0*/  F2FP.TF32.F32.PACK_B R12, R12 ;  /* 0x0000000cff0c723e */ /* 0x000fe200024050ff */
[----:B------:R1:W-:Y:S01]  /*a7c0*/  STS.128 [R78+0x6010], R8 ;  /* 0x006010084e007388 */ /* 0x0003e20000000c00 */
[C---:B------:R-:W-:Y:S01]  /*a7d0*/  FMUL R17, R32.reuse, R17 ;  /* 0x0000001120117220 */ /* 0x040fe20000400000 */
[C---:B------:R-:W-:Y:S01]  /*a7e0*/  FMUL R18, R32.reuse, R18 ;  /* 0x0000001220127220 */ /* 0x040fe20000400000 */
[----:B------:R-:W-:Y:S01]  /*a7f0*/  FMUL R19, R32, R19 ;  /* 0x0000001320137220 */ /* 0x000fe20000400000 */
[----:B------:R-:W-:Y:S01]  /*a800*/  F2FP.TF32.F32.PACK_B R13, R13 ;  /* 0x0000000dff0d723e */ /* 0x000fe200024050ff */
[C---:B------:R-:W-:Y:S01]  /*a810*/  FFMA R16, R35.reuse, R43, R16 ;  /* 0x0000002b23107223 */ /* 0x040fe20000000010 */
[----:B------:R-:W-:Y:S01]  /*a820*/  F2FP.TF32.F32.PACK_B R14, R14 ;  /* 0x0000000eff0e723e */ /* 0x000fe200024050ff */
[C---:B------:R-:W-:Y:S01]  /*a830*/  FFMA R17, R35.reuse, R44, R17 ;  /* 0x0000002c23117223 */ /* 0x040fe20000000011 */
[----:B------:R-:W-:Y:S01]  /*a840*/  F2FP.TF32.F32.PACK_B R15, R15 ;  /* 0x0000000fff0f723e */ /* 0x000fe200024050ff */
[C---:B------:R-:W-:Y:S01]  /*a850*/  FFMA R18, R35.reuse, R45, R18 ;  /* 0x0000002d23127223 */ /* 0x040fe20000000012 */
[----:B------:R-:W-:Y:S01]  /*a860*/  FFMA R19, R35, R46, R19 ;  /* 0x0000002e23137223 */ /* 0x000fe20000000013 */
[----:B------:R-:W-:Y:S02]  /*a870*/  F2FP.TF32.F32.PACK_B R16, R16 ;  /* 0x00000010ff10723e */ /* 0x000fe400024050ff */
[----:B------:R1:W-:Y:S01]  /*a880*/  STS.128 [R77+0x6020], R12 ;  /* 0x0060200c4d007388 */ /* 0x0003e20000000c00 */
[----:B------:R-:W-:Y:S02]  /*a890*/  F2FP.TF32.F32.PACK_B R17, R17 ;  /* 0x00000011ff11723e */ /* 0x000fe400024050ff */
        /* <DEDUP_REMOVED lines=20> */
.L_x_160:
[----:B------:R-:W-:Y:S05]  /*a9e0*/  BSYNC.RECONVERGENT B0 ;  /* 0x0000000000007941 */ /* 0x000fea0003800200 */
.L_x_159:
[----:B------:R-:W-:Y:S01]  /*a9f0*/  BAR.SYNC.DEFER_BLOCKING 0x1, 0x80 ;  /* 0x0042000000007b1d */ /* 0x000fe20000010000 */
[----:B------:R-:W-:Y:S01]  /*aa00*/  UISETP.NE.AND UP0, UPT, UR49, -0x8, UPT ;  /* 0xfffffff83100788c */ /* 0x000fe2000bf05270 */
[----:B------:R-:W-:Y:S08]  /*aa10*/  IADD3 R0, PT, PT, R30, 0x1, RZ ;  /* 0x000000011e007810 */ /* 0x000ff00007ffe0ff */
[----:B------:R-:W-:Y:S05]  /*aa20*/  BRA.U !UP0, `(.L_x_161) ;  /* 0x0000000108287547 */ /* 0x000fea000b800000 */
[----:B------:R-:W-:Y:S01]  /*aa30*/  ISETP.NE.AND P0, PT, R86, RZ, PT ;  /* 0x000000ff5600720c */ /* 0x000fe20003f05270 */
[----:B------:R-:W-:Y:S01]  /*aa40*/  IMAD.U32 R3, RZ, RZ, UR51 ;  /* 0x00000033ff037e24 */ /* 0x000fe2000f8e00ff */
[----:B------:R-:W-:Y:S01]  /*aa50*/  UIADD3 UR51, UPT, UPT, UR51, 0x1, URZ ;  /* 0x0000000133337890 */ /* 0x000fe2000fffe0ff */
[----:B------:R-:W-:Y:S03]  /*aa60*/  IMAD.U32 R2, RZ, RZ, UR37 ;  /* 0x00000025ff027e24 */ /* 0x000fe6000f8e00ff */
[----:B------:R-:W-:Y:S04]  /*aa70*/  UISETP.NE.AND UP0, UPT, UR51, 0x4, UPT ;  /* 0x000000043300788c */ /* 0x000fe8000bf05270 */
[----:B------:R-:W-:Y:S03]  /*aa80*/  USEL UR51, UR51, URZ, UP0 ;  /* 0x000000ff33337287 */ /* 0x000fe60008000000 */
[----:B------:R-:W-:Y:S05]  /*aa90*/  @P0 LEA R3, R3, UR48, 0x3 ;  /* 0x0000003003030c11 */ /* 0x000fea000f8e18ff */
[----:B------:R-:W-:Y:S05]  /*aaa0*/  @P0 VIADD R3, R3, 0x60 ;  /* 0x0000006003030836 */ /* 0x000fea0000000000 */
[----:B------:R-:W-:Y:S04]  /*aab0*/  @P0 PRMT R2, R2, 0x654, R3 ;  /* 0x0000065402020816 */ /* 0x000fe80000000003 */
[----:B------:R2:W-:Y:S03]  /*aac0*/  @P0 SYNCS.ARRIVE.TRANS64.RED.A1T0 RZ, [R2+URZ], RZ ;  /* 0x000000ff02ff09a7 */ /* 0x0005e600081004ff */
.L_x_161:
[----:B------:R-:W-:Y:S01]  /*aad0*/  ISETP.NE.AND P2, PT, R82, RZ, PT ;  /* 0x000000ff5200720c */ /* 0x000fe20003f45270 */
[----:B------:R-:W-:Y:S01]  /*aae0*/  UIADD3 UR49, UPT, UPT, UR49, 0x8, URZ ;  /* 0x0000000831317890 */ /* 0x000fe2000fffe0ff */
[----:B------:R-:W-:Y:S01]  /*aaf0*/  ISETP.NE.AND P0, PT, R84, 0x2, PT ;  /* 0x000000025400780c */ /* 0x000fe20003f05270 */
[----:B------:R-:W-:Y:S01]  /*ab00*/  IMAD.IADD R20, R29, 0x1, R66 ;  /* 0x000000011d147824 */ /* 0x000fe200078e0242 */
[----:B------:R-:W-:Y:S01]  /*ab10*/  ISETP.NE.AND P1, PT, R0, 0x4, PT ;  /* 0x000000040000780c */ /* 0x000fe20003f25270 */
[----:B------:R-:W-:Y:S01]  /*ab20*/  IMAD.IADD R21, R31, 0x1, R68 ;  /* 0x000000011f157824 */ /* 0x000fe200078e0244 */
[----:B--2---:R-:W-:Y:S02]  /*ab30*/  SEL R2, RZ, 0x1, P0 ;  /* 0x00000001ff027807 */ /* 0x004fe40000000000 */
[----:B------:R-:W-:Y:S02]  /*ab40*/  SEL R3, RZ, 0x1, P1 ;  /* 0x00000001ff037807 */ /* 0x000fe40000800000 */
[----:B------:R-:W-:Y:S02]  /*ab50*/  LOP3.LUT R75, R75, R2, RZ, 0x3c, !PT ;  /* 0x000000024b4b7212 */ /* 0x000fe400078e3cff */
[----:B------:R-:W-:Y:S02]  /*ab60*/  LOP3.LUT R76, R76, R3, RZ, 0x3c, !PT ;  /* 0x000000034c4c7212 */ /* 0x000fe400078e3cff */
[----:B------:R-:W-:Y:S02]  /*ab70*/  @P2 R2UR UR36, R74 ;  /* 0x000000004a2422ca */ /* 0x000fe400000e0000 */
[----:B------:R-:W-:Y:S02]  /*ab80*/  SEL R84, R84, RZ, P0 ;  /* 0x000000ff54547207 */ /* 0x000fe40000000000 */
[----:B------:R-:W-:Y:S01]  /*ab90*/  SEL R30, R0, RZ, P1 ;  /* 0x000000ff001e7207 */ /* 0x000fe20000800000 */
[----:B------:R-:W-:Y:S10]  /*aba0*/  @P2 BRA `(.L_x_162) ;  /* 0xffffffa400a82947 */ /* 0x000ff4000383ffff */
[----:B------:R-:W-:-:S09]  /*abb0*/  UISETP.NE.AND UP0, UPT, UR50, URZ, UPT ;  /* 0x000000ff3200728c */ /* 0x000fd2000bf05270 */
[----:B------:R-:W-:Y:S05]  /*abc0*/  BRA.U !UP0, `(.L_x_163) ;  /* 0x0000000108487547 */ /* 0x000fea000b800000 */
[----:B------:R-:W2:Y:S02]  /*abd0*/  LDCU.64 UR4, c[0x0][0x890] ;  /* 0x00011200ff0477ac */ /* 0x000ea40008000a00 */
[----:B--2---:R-:W-:-:S04]  /*abe0*/  UISETP.NE.U32.AND UP0, UPT, UR4, URZ, UPT ;  /* 0x000000ff0400728c */ /* 0x004fc8000bf05070 */
[----:B------:R-:W-:-:S09]  /*abf0*/  UISETP.NE.AND.EX UP0, UPT, UR5, URZ, UPT, UP0 ;  /* 0x000000ff0500728c */ /* 0x000fd2000bf05300 */
[----:B------:R-:W-:Y:S05]  /*ac00*/  BRA.U UP0, `(.L_x_164) ;  /* 0x00000001000c7547 */ /* 0x000fea000b800000 */
[----:B------:R-:W-:-:S13]  /*ac10*/  FSETP.NEU.AND P0, PT, R35, RZ, PT ;  /* 0x000000ff2300720b */ /* 0x000fda0003f0d000 */
[----:B------:R-:W-:Y:S05]  /*ac20*/  @!P0 EXIT ;  /* 0x000000000000894d */ /* 0x000fea0003800000 */
[----:B------:R-:W-:Y:S05]  /*ac30*/  BRA `(.L_x_163) ;  /* 0x00000000002c7947 */ /* 0x000fea0003800000 */
.L_x_164:
[----:B------:R-:W-:Y:S01]  /*ac40*/  ISETP.NE.AND P0, PT, R83, RZ, PT ;  /* 0x000000ff5300720c */ /* 0x000fe20003f05270 */
[----:B------:R-:W-:-:S12]  /*ac50*/  BSSY.RECONVERGENT B0, `(.L_x_163) ;  /* 0x0000009000007945 */ /* 0x000fd80003800200 */
[----:B------:R-:W-:Y:S05]  /*ac60*/  @P0 BRA `(.L_x_165) ;  /* 0x0000000000140947 */ /* 0x000fea0003800000 */
[----:B------:R-:W2:Y:S02]  /*ac70*/  LDCU.64 UR4, c[0x0][0x888] ;  /* 0x00011100ff0477ac */ /* 0x000ea40008000a00 */
[----:B--2---:R-:W-:-:S04]  /*ac80*/  ISETP.NE.U32.AND P0, PT, RZ, UR4, PT ;  /* 0x00000004ff007c0c */ /* 0x004fc8000bf05070 */
[----:B------:R-:W-:-:S13]  /*ac90*/  ISETP.NE.AND.EX P0, PT, RZ, UR5, PT, P0 ;  /* 0x00000005ff007c0c */ /* 0x000fda000bf05300 */
[----:B------:R-:W-:Y:S05]  /*aca0*/  @!P0 EXIT ;  /* 0x000000000000894d */ /* 0x000fea0003800000 */
[----:B------:R-:W-:Y:S05]  /*acb0*/  BRA `(.L_x_166) ;  /* 0x0000000000087947 */ /* 0x000fea0003800000 */
.L_x_165:
[----:B------:R-:W-:-:S13]  /*acc0*/  FSETP.NEU.AND P0, PT, R35, RZ, PT ;  /* 0x000000ff2300720b */ /* 0x000fda0003f0d000 */
[----:B------:R-:W-:Y:S05]  /*acd0*/  @!P0 EXIT ;  /* 0x000000000000894d */ /* 0x000fea0003800000 */
.L_x_166:
[----:B------:R-:W-:Y:S05]  /*ace0*/  BSYNC.RECONVERGENT B0 ;  /* 0x0000000000007941 */ /* 0x000fea0003800200 */
.L_x_163:
[----:B------:R-:W-:Y:S01]  /*acf0*/  ULEA UR4, UR51, UR48, 0x3 ;  /* 0x0000003033047291 */ /* 0x000fe2000f8e18ff */
[----:B------:R-:W-:-:S04]  /*ad00*/  DEPBAR.LE SB0, 0x0 ;  /* 0x000080000000791a */ /* 0x000fc80000000000 */
[----:B------:R-:W-:-:S04]  /*ad10*/  UIADD3 UR4, UPT, UPT, UR4, 0x60, URZ ;  /* 0x0000006004047890 */ /* 0x000fc8000fffe0ff */
[----:B------:R-:W-:-:S09]  /*ad20*/  UPRMT UR4, UR37, 0x654, UR4 ;  /* 0x0000065425047896 */ /* 0x000fd20008000004 */
[----:B------:R-:W-:Y:S01]  /*ad30*/  SYNCS.ARRIVE.TRANS64.RED.A1T0 RZ, [UR4], RZ ;  /* 0x000000ffffff79a7 */ /* 0x000fe20008100404 */
[----:B------:R-:W-:Y:S05]  /*ad40*/  EXIT ;  /* 0x000000000000794d */ /* 0x000fea0003800000 */
.L_x_19:
[----:B--2---:R2:W1:Y:S02]  /*ad50*/  SYNCS.PHASECHK.TRANS64.TRYWAIT P0, [R3+URZ+0x100], R2 ;  /* 0x00010002030075a7 */ /* 0x00446400080011ff */
[----:B-1----:R-:W-:Y:S05]  /*ad60*/  @!P0 NANOSLEEP.SYNCS 0x989680 ;  /* 0x009896800000895d */ /* 0x002fea0003900000 */
[----:B------:R-:W1:Y:S02]  /*ad70*/  @!P0 SYNCS.PHASECHK.TRANS64 P0, [R3+URZ+0x100], R2 ;  /* 0x00010002030085a7 */ /* 0x000e6400080010ff */
[----:B-1----:R-:W-:Y:S05]  /*ad80*/  @!P0 BRA `(.L_x_19) ;  /* 0xfffffffc00f08947 */ /* 0x002fea000383ffff */
[----:B------:R-:W-:Y:S05]  /*ad90*/  BRA `(.L_x_167) ;  /* 0xffffff6800147947 */ /* 0x000fea000383ffff */
.L_x_22:
[----:B-1----:R-:W-:-:S07]  /*ada0*/  MOV R2, UR33 ;  /* 0x0000002100027c02 */ /* 0x002fce0008000f00 */
.L_x_168:
[----:B-1----:R1:W2:Y:S02]  /*adb0*/  SYNCS.PHASECHK.TRANS64.TRYWAIT P0, [R2+URZ+0x20], R5 ;  /* 0x00002005020075a7 */ /* 0x0022a400080011ff */
[----:B--2---:R-:W-:Y:S05]  /*adc0*/  @!P0 NANOSLEEP.SYNCS 0x989680 ;  /* 0x009896800000895d */ /* 0x004fea0003900000 */
[----:B------:R-:W2:Y:S02]  /*add0*/  @!P0 SYNCS.PHASECHK.TRANS64 P0, [R2+URZ+0x20], R5 ;  /* 0x00002005020085a7 */ /* 0x000ea400080010ff */
[----:B--2---:R-:W-:Y:S05]  /*ade0*/  @!P0 BRA `(.L_x_168) ;  /* 0xfffffffc00f08947 */ /* 0x004fea000383ffff */
[----:B------:R-:W-:Y:S05]  /*adf0*/  BRA `(.L_x_21) ;  /* 0xffffff6800647947 */ /* 0x000fea000383ffff */
.L_x_28:
[----:B-1----:R-:W-:-:S07]  /*ae00*/  MOV R2, UR17 ;  /* 0x0000001100027c02 */ /* 0x002fce0008000f00 */
.L_x_169:
[----:B-1----:R1:W2:Y:S02]  /*ae10*/  SYNCS.PHASECHK.TRANS64.TRYWAIT P0, [R2+URZ+0x20], R5 ;  /* 0x00002005020075a7 */ /* 0x0022a400080011ff */
[----:B--2---:R-:W-:Y:S05]  /*ae20*/  @!P0 NANOSLEEP.SYNCS 0x989680 ;  /* 0x009896800000895d */ /* 0x004fea0003900000 */
[----:B------:R-:W2:Y:S02]  /*ae30*/  @!P0 SYNCS.PHASECHK.TRANS64 P0, [R2+URZ+0x20], R5 ;  /* 0x00002005020085a7 */ /* 0x000ea400080010ff */
[----:B--2---:R-:W-:Y:S05]  /*ae40*/  @!P0 BRA `(.L_x_169) ;  /* 0xfffffffc00f08947 */ /* 0x004fea000383ffff */
[----:B------:R-:W-:Y:S05]  /*ae50*/  BRA `(.L_x_27) ;  /* 0xffffff6c00087947 */ /* 0x000fea000383ffff */
.L_x_32:
[----:B-1----:R1:W2:Y:S02]  /*ae60*/  SYNCS.PHASECHK.TRANS64.TRYWAIT P0, [R2+URZ+0x90], R3 ;  /* 0x00009003020075a7 */ /* 0x0022a400080011ff */
[----:B--2---:R-:W-:Y:S05]  /*ae70*/  @!P0 NANOSLEEP.SYNCS 0x989680 ;  /* 0x009896800000895d */ /* 0x004fea0003900000 */
[----:B------:R-:W2:Y:S02]  /*ae80*/  @!P0 SYNCS.PHASECHK.TRANS64 P0, [R2+URZ+0x90], R3 ;  /* 0x00009003020085a7 */ /* 0x000ea400080010ff */
[----:B--2---:R-:W-:Y:S05]  /*ae90*/  @!P0 BRA `(.L_x_32) ;  /* 0xfffffffc00f08947 */ /* 0x004fea000383ffff */
[----:B------:R-:W-:Y:S05]  /*aea0*/  BRA `(.L_x_170) ;  /* 0xffffff6c00947947 */ /* 0x000fea000383ffff */
.L_x_36:
[----:B----4-:R-:W-:-:S07]  /*aeb0*/  MOV R0, UR5 ;  /* 0x0000000500007c02 */ /* 0x010fce0008000f00 */
.L_x_171:
[----:B-1----:R1:W2:Y:S02]  /*aec0*/  SYNCS.PHASECHK.TRANS64.TRYWAIT P0, [R0+URZ], R3 ;  /* 0x00000003000075a7 */ /* 0x0022a400080011ff */
[----:B--2---:R-:W-:Y:S05]  /*aed0*/  @!P0 NANOSLEEP.SYNCS 0x989680 ;  /* 0x009896800000895d */ /* 0x004fea0003900000 */
[----:B------:R-:W2:Y:S02]  /*aee0*/  @!P0 SYNCS.PHASECHK.TRANS64 P0, [R0+URZ], R3 ;  /* 0x00000003000085a7 */ /* 0x000ea400080010ff */
[----:B--2---:R-:W-:Y:S05]  /*aef0*/  @!P0 BRA `(.L_x_171) ;  /* 0xfffffffc00f08947 */ /* 0x004fea000383ffff */
[----:B------:R-:W-:Y:S05]  /*af00*/  BRA `(.L_x_172) ;  /* 0xffffff7400047947 */ /* 0x000fea000383ffff */
.L_x_37:
[----:B----4-:R-:W-:-:S07]  /*af10*/  MOV R0, UR5 ;  /* 0x0000000500007c02 */ /* 0x010fce0008000f00 */
.L_x_173:
[----:B-1----:R1:W2:Y:S02]  /*af20*/  SYNCS.PHASECHK.TRANS64.TRYWAIT P0, [R0+URZ], R3 ;  /* 0x00000003000075a7 */ /* 0x0022a400080011ff */
[----:B--2---:R-:W-:Y:S05]  /*af30*/  @!P0 NANOSLEEP.SYNCS 0x989680 ;  /* 0x009896800000895d */ /* 0x004fea0003900000 */
[----:B------:R-:W2:Y:S02]  /*af40*/  @!P0 SYNCS.PHASECHK.TRANS64 P0, [R0+URZ], R3 ;  /* 0x00000003000085a7 */ /* 0x000ea400080010ff */
[----:B--2---:R-:W-:Y:S05]  /*af50*/  @!P0 BRA `(.L_x_173) ;  /* 0xfffffffc00f08947 */ /* 0x004fea000383ffff */
[----:B------:R-:W-:Y:S05]  /*af60*/  BRA `(.L_x_174) ;  /* 0xffffff7400107947 */ /* 0x000fea000383ffff */
.L_x_38:
[----:B----4-:R-:W-:-:S07]  /*af70*/  MOV R0, UR5 ;  /* 0x0000000500007c02 */ /* 0x010fce0008000f00 */
.L_x_175:
[----:B-1----:R1:W2:Y:S02]  /*af80*/  SYNCS.PHASECHK.TRANS64.TRYWAIT P0, [R0+URZ], R3 ;  /* 0x00000003000075a7 */ /* 0x0022a400080011ff */
[----:B--2---:R-:W-:Y:S05]  /*af90*/  @!P0 NANOSLEEP.SYNCS 0x989680 ;  /* 0x009896800000895d */ /* 0x004fea0003900000 */
[----:B------:R-:W2:Y:S02]  /*afa0*/  @!P0 SYNCS.PHASECHK.TRANS64 P0, [R0+URZ], R3 ;  /* 0x00000003000085a7 */ /* 0x000ea400080010ff */
[----:B--2---:R-:W-:Y:S05]  /*afb0*/  @!P0 BRA `(.L_x_175) ;  /* 0xfffffffc00f08947 */ /* 0x004fea000383ffff */
[----:B------:R-:W-:Y:S05]  /*afc0*/  BRA `(.L_x_176) ;  /* 0xffffff74001c7947 */ /* 0x000fea000383ffff */
.L_x_41:
[----:B-1----:R1:W2:Y:S02]  /*afd0*/  SYNCS.PHASECHK.TRANS64.TRYWAIT P0, [R0+URZ+0xf0], R5 ;  /* 0x0000f005000075a7 */ /* 0x0022a400080011ff */
[----:B--2---:R-:W-:Y:S05]  /*afe0*/  @!P0 NANOSLEEP.SYNCS 0x989680 ;  /* 0x009896800000895d */ /* 0x004fea0003900000 */
[----:B------:R-:W2:Y:S02]  /*aff0*/  @!P0 SYNCS.PHASECHK.TRANS64 P0, [R0+URZ+0xf0], R5 ;  /* 0x0000f005000085a7 */ /* 0x000ea400080010ff */
[----:B--2---:R-:W-:Y:S05]  /*b000*/  @!P0 BRA `(.L_x_41) ;  /* 0xfffffffc00f08947 */ /* 0x004fea000383ffff */
[----:B------:R-:W-:Y:S05]  /*b010*/  BRA `(.L_x_177) ;  /* 0xffffff7400787947 */ /* 0x000fea000383ffff */
.L_x_42:
[----:B------:R-:W-:-:S07]  /*b020*/  MOV R0, UR5 ;  /* 0x0000000500007c02 */ /* 0x000fce0008000f00 */
.L_x_178:
[----:B-1----:R1:W2:Y:S02]  /*b030*/  SYNCS.PHASECHK.TRANS64.TRYWAIT P0, [R0+URZ+0xa0], R5 ;  /* 0x0000a005000075a7 */ /* 0x0022a400080011ff */
[----:B--2---:R-:W-:Y:S05]  /*b040*/  @!P0 NANOSLEEP.SYNCS 0x989680 ;  /* 0x009896800000895d */ /* 0x004fea0003900000 */
[----:B------:R-:W2:Y:S02]  /*b050*/  @!P0 SYNCS.PHASECHK.TRANS64 P0, [R0+URZ+0xa0], R5 ;  /* 0x0000a005000085a7 */ /* 0x000ea400080010ff */
[----:B--2---:R-:W-:Y:S05]  /*b060*/  @!P0 BRA `(.L_x_178) ;  /* 0xfffffffc00f08947 */ /* 0x004fea000383ffff */
[----:B------:R-:W-:Y:S05]  /*b070*/  BRA `(.L_x_179) ;  /* 0xffffff7400887947 */ /* 0x000fea000383ffff */
.L_x_43:
[----:B-1----:R1:W2:Y:S02]  /*b080*/  SYNCS.PHASECHK.TRANS64.TRYWAIT P1, [R0+URZ+0x90], R5 ;  /* 0x00009005000075a7 */ /* 0x0022a400080211ff */
[----:B--2---:R-:W-:Y:S05]  /*b090*/  @!P1 NANOSLEEP.SYNCS 0x989680 ;  /* 0x009896800000995d */ /* 0x004fea0003900000 */
[----:B------:R-:W2:Y:S02]  /*b0a0*/  @!P1 SYNCS.PHASECHK.TRANS64 P1, [R0+URZ+0x90], R5 ;  /* 0x00009005000095a7 */ /* 0x000ea400080210ff */
[----:B--2---:R-:W-:Y:S05]  /*b0b0*/  @!P1 BRA `(.L_x_43) ;  /* 0xfffffffc00f09947 */ /* 0x004fea000383ffff */
[----:B------:R-:W-:Y:S05]  /*b0c0*/  BRA `(.L_x_180) ;  /* 0xffffff7400b87947 */ /* 0x000fea000383ffff */
.L_x_46:
[----:B------:R-:W-:-:S07]  /*b0d0*/  MOV R0, UR5 ;  /* 0x0000000500007c02 */ /* 0x000fce0008000f00 */
.L_x_181:
[----:B-1----:R1:W2:Y:S02]  /*b0e0*/  SYNCS.PHASECHK.TRANS64.TRYWAIT P0, [R0+URZ+0xa0], R3 ;  /* 0x0000a003000075a7 */ /* 0x0022a400080011ff */
[----:B--2---:R-:W-:Y:S05]  /*b0f0*/  @!P0 NANOSLEEP.SYNCS 0x989680 ;  /* 0x009896800000895d */ /* 0x004fea0003900000 */
[----:B------:R-:W2:Y:S02]  /*b100*/  @!P0 SYNCS.PHASECHK.TRANS64 P0, [R0+URZ+0xa0], R3 ;  /* 0x0000a003000085a7 */ /* 0x000ea400080010ff */
[----:B--2---:R-:W-:Y:S05]  /*b110*/  @!P0 BRA `(.L_x_181) ;  /* 0xfffffffc00f08947 */ /* 0x004fea000383ffff */
[----:B------:R-:W-:Y:S05]  /*b120*/  BRA `(.L_x_45) ;  /* 0xffffff78000c7947 */ /* 0x000fea000383ffff */
.L_x_53:
[----:B-1----:R1:W2:Y:S02]  /*b130*/  SYNCS.PHASECHK.TRANS64.TRYWAIT P1, [R0+URZ+0x90], R5 ;  /* 0x00009005000075a7 */ /* 0x0022a400080211ff */
[----:B--2---:R-:W-:Y:S05]  /*b140*/  @!P1 NANOSLEEP.SYNCS 0x989680 ;  /* 0x009896800000995d */ /* 0x004fea0003900000 */
[----:B------:R-:W2:Y:S02]  /*b150*/  @!P1 SYNCS.PHASECHK.TRANS64 P1, [R0+URZ+0x90], R5 ;  /* 0x00009005000095a7 */ /* 0x000ea400080210ff */
[----:B--2---:R-:W-:Y:S05]  /*b160*/  @!P1 BRA `(.L_x_53) ;  /* 0xfffffffc00f09947 */ /* 0x004fea000383ffff */
[----:B------:R-:W-:Y:S05]  /*b170*/  BRA `(.L_x_182) ;  /* 0xffffff7c007c7947 */ /* 0x000fea000383ffff */
.L_x_54:
[----:B------:R-:W-:-:S07]  /*b180*/  MOV R3, UR7 ;  /* 0x0000000700037c02 */ /* 0x000fce0008000f00 */
.L_x_183:
[----:B-1----:R1:W2:Y:S02]  /*b190*/  SYNCS.PHASECHK.TRANS64.TRYWAIT P0, [R3+URZ+0xd0], R0 ;  /* 0x0000d000030075a7 */ /* 0x0022a400080011ff */
[----:B--2---:R-:W-:Y:S05]  /*b1a0*/  @!P0 NANOSLEEP.SYNCS 0x989680 ;  /* 0x009896800000895d */ /* 0x004fea0003900000 */
[----:B------:R-:W2:Y:S02]  /*b1b0*/  @!P0 SYNCS.PHASECHK.TRANS64 P0, [R3+URZ+0xd0], R0 ;  /* 0x0000d000030085a7 */ /* 0x000ea400080010ff */
[----:B--2---:R-:W-:Y:S05]  /*b1c0*/  @!P0 BRA `(.L_x_183) ;  /* 0xfffffffc00f08947 */ /* 0x004fea000383ffff */
[----:B------:R-:W-:Y:S05]  /*b1d0*/  BRA `(.L_x_184) ;  /* 0xffffff7c00b47947 */ /* 0x000fea000383ffff */
.L_x_57:
[----:B------:R-:W-:Y:S07]  /*b1e0*/  MOV R0, UR6 ;  /* 0x0000000600007c02 */ /* 0x000fee0008000f00 */
.L_x_185:
[----:B-1----:R1:W2:Y:S02]  /*b1f0*/  SYNCS.PHASECHK.TRANS64.TRYWAIT P0, [R0+URZ], R3 ;  /* 0x00000003000075a7 */ /* 0x0022a400080011ff */
[----:B--2---:R-:W-:Y:S05]  /*b200*/  @!P0 NANOSLEEP.SYNCS 0x989680 ;  /* 0x009896800000895d */ /* 0x004fea0003900000 */
[----:B------:R-:W2:Y:S02]  /*b210*/  @!P0 SYNCS.PHASECHK.TRANS64 P0, [R0+URZ], R3 ;  /* 0x00000003000085a7 */ /* 0x000ea400080010ff */
[----:B--2---:R-:W-:Y:S05]  /*b220*/  @!P0 BRA `(.L_x_185) ;  /* 0xfffffffc00f08947 */ /* 0x004fea000383ffff */
[----:B------:R-:W-:Y:S05]  /*b230*/  BRA `(.L_x_56) ;  /* 0xffffff7c00d07947 */ /* 0x000fea000383ffff */
.L_x_60:
[----:B------:R-:W-:-:S07]  /*b240*/  MOV R0, UR6 ;  /* 0x0000000600007c02 */ /* 0x000fce0008000f00 */
.L_x_186:
[----:B--2---:R2:W4:Y:S02]  /*b250*/  SYNCS.PHASECHK.TRANS64.TRYWAIT P0, [R0+URZ], R3 ;  /* 0x00000003000075a7 */ /* 0x00452400080011ff */
[----:B----4-:R-:W-:Y:S05]  /*b260*/  @!P0 NANOSLEEP.SYNCS 0x989680 ;  /* 0x009896800000895d */ /* 0x010fea0003900000 */
[----:B------:R-:W4:Y:S02]  /*b270*/  @!P0 SYNCS.PHASECHK.TRANS64 P0, [R0+URZ], R3 ;  /* 0x00000003000085a7 */ /* 0x000f2400080010ff */
[----:B----4-:R-:W-:Y:S05]  /*b280*/  @!P0 BRA `(.L_x_186) ;  /* 0xfffffffc00f08947 */ /* 0x010fea000383ffff */
[----:B------:R-:W-:Y:S05]  /*b290*/  BRA `(.L_x_187) ;  /* 0xffffff8000ac7947 */ /* 0x000fea000383ffff */
.L_x_61:
[----:B------:R-:W-:-:S07]  /*b2a0*/  MOV R0, UR6 ;  /* 0x0000000600007c02 */ /* 0x000fce0008000f00 */
.L_x_188:
[----:B-1----:R1:W2:Y:S02]  /*b2b0*/  SYNCS.PHASECHK.TRANS64.TRYWAIT P0, [R0+URZ], R3 ;  /* 0x00000003000075a7 */ /* 0x0022a400080011ff */
[----:B--2---:R-:W-:Y:S05]  /*b2c0*/  @!P0 NANOSLEEP.SYNCS 0x989680 ;  /* 0x009896800000895d */ /* 0x004fea0003900000 */
[----:B------:R-:W2:Y:S02]  /*b2d0*/  @!P0 SYNCS.PHASECHK.TRANS64 P0, [R0+URZ], R3 ;  /* 0x00000003000085a7 */ /* 0x000ea400080010ff */
[----:B--2---:R-:W-:Y:S05]  /*b2e0*/  @!P0 BRA `(.L_x_188) ;  /* 0xfffffffc00f08947 */ /* 0x004fea000383ffff */
[----:B------:R-:W-:Y:S05]  /*b2f0*/  BRA `(.L_x_189) ;  /* 0xffffff8000b87947 */ /* 0x000fea000383ffff */
.L_x_62:
[----:B------:R-:W-:-:S07]  /*b300*/  MOV R0, UR6 ;  /* 0x0000000600007c02 */ /* 0x000fce0008000f00 */
.L_x_190:
[----:B-1----:R1:W2:Y:S02]  /*b310*/  SYNCS.PHASECHK.TRANS64.TRYWAIT P0, [R0+URZ], R3 ;  /* 0x00000003000075a7 */ /* 0x0022a400080011ff */
[----:B--2---:R-:W-:Y:S05]  /*b320*/  @!P0 NANOSLEEP.SYNCS 0x989680 ;  /* 0x009896800000895d */ /* 0x004fea0003900000 */
[----:B------:R-:W2:Y:S02]  /*b330*/  @!P0 SYNCS.PHASECHK.TRANS64 P0, [R0+URZ], R3 ;  /* 0x00000003000085a7 */ /* 0x000ea400080010ff */
[----:B--2---:R-:W-:Y:S05]  /*b340*/  @!P0 BRA `(.L_x_190) ;  /* 0xfffffffc00f08947 */ /* 0x004fea000383ffff */
[----:B------:R-:W-:Y:S05]  /*b350*/  BRA `(.L_x_191) ;  /* 0xffffff8000c47947 */ /* 0x000fea000383ffff */
.L_x_63:
[----:B------:R-:W-:-:S07]  /*b360*/  MOV R0, UR7 ;  /* 0x0000000700007c02 */ /* 0x000fce0008000f00 */
.L_x_192:
[----:B-1----:R1:W2:Y:S02]  /*b370*/  SYNCS.PHASECHK.TRANS64.TRYWAIT P0, [R0+URZ], R3 ;  /* 0x00000003000075a7 */ /* 0x0022a400080011ff */
[----:B--2---:R-:W-:Y:S05]  /*b380*/  @!P0 NANOSLEEP.SYNCS 0x989680 ;  /* 0x009896800000895d */ /* 0x004fea0003900000 */
[----:B------:R-:W2:Y:S02]  /*b390*/  @!P0 SYNCS.PHASECHK.TRANS64 P0, [R0+URZ], R3 ;  /* 0x00000003000085a7 */ /* 0x000ea400080010ff */
[----:B--2---:R-:W-:Y:S05]  /*b3a0*/  @!P0 BRA `(.L_x_192) ;  /* 0xfffffffc00f08947 */ /* 0x004fea000383ffff */
[----:B------:R-:W-:Y:S05]  /*b3b0*/  BRA `(.L_x_193) ;  /* 0xffffff8000d07947 */ /* 0x000fea000383ffff */
.L_x_68:
[----:B--2---:R2:W3:Y:S02]  /*b3c0*/  SYNCS.PHASECHK.TRANS64.TRYWAIT P0, [R0+URZ+0x90], R3 ;  /* 0x00009003000075a7 */ /* 0x0044e400080011ff */
[----:B---3--:R-:W-:Y:S05]  /*b3d0*/  @!P0 NANOSLEEP.SYNCS 0x989680 ;  /* 0x009896800000895d */ /* 0x008fea0003900000 */
[----:B------:R-:W3:Y:S02]  /*b3e0*/  @!P0 SYNCS.PHASECHK.TRANS64 P0, [R0+URZ+0x90], R3 ;  /* 0x00009003000085a7 */ /* 0x000ee400080010ff */
[----:B---3--:R-:W-:Y:S05]  /*b3f0*/  @!P0 BRA `(.L_x_68) ;  /* 0xfffffffc00f08947 */ /* 0x008fea000383ffff */
[----:B------:R-:W-:Y:S05]  /*b400*/  BRA `(.L_x_194) ;  /* 0xffffff8400d47947 */ /* 0x000fea000383ffff */
.L_x_71:
[----:B------:R-:W-:Y:S07]  /*b410*/  MOV R0, UR7 ;  /* 0x0000000700007c02 */ /* 0x000fee0008000f00 */
.L_x_195:
[----:B--2---:R2:W3:Y:S02]  /*b420*/  SYNCS.PHASECHK.TRANS64.TRYWAIT P0, [R0+URZ+0x88], R3 ;  /* 0x00008803000075a7 */ /* 0x0044e400080011ff */
[----:B---3--:R-:W-:Y:S05]  /*b430*/  @!P0 NANOSLEEP.SYNCS 0x989680 ;  /* 0x009896800000895d */ /* 0x008fea0003900000 */
[----:B------:R-:W3:Y:S02]  /*b440*/  @!P0 SYNCS.PHASECHK.TRANS64 P0, [R0+URZ+0x88], R3 ;  /* 0x00008803000085a7 */ /* 0x000ee400080010ff */
[----:B---3--:R-:W-:Y:S05]  /*b450*/  @!P0 BRA `(.L_x_195) ;  /* 0xfffffffc00f08947 */ /* 0x008fea000383ffff */
[----:B------:R-:W-:Y:S05]  /*b460*/  BRA `(.L_x_70) ;  /* 0xffffff8800b47947 */ /* 0x000fea000383ffff */
.L_x_74:
[----:B------:R-:W-:Y:S07]  /*b470*/  MOV R3, UR7 ;  /* 0x0000000700037c02 */ /* 0x000fee0008000f00 */
.L_x_196:
[----:B-1----:R1:W2:Y:S02]  /*b480*/  SYNCS.PHASECHK.TRANS64.TRYWAIT P0, [R3+URZ+0x60], R12 ;  /* 0x0000600c030075a7 */ /* 0x0022a400080011ff */
[----:B--2---:R-:W-:Y:S05]  /*b490*/  @!P0 NANOSLEEP.SYNCS 0x989680 ;  /* 0x009896800000895d */ /* 0x004fea0003900000 */
[----:B------:R-:W2:Y:S02]  /*b4a0*/  @!P0 SYNCS.PHASECHK.TRANS64 P0, [R3+URZ+0x60], R12 ;  /* 0x0000600c030085a7 */ /* 0x000ea400080010ff */
[----:B--2---:R-:W-:Y:S05]  /*b4b0*/  @!P0 BRA `(.L_x_196) ;  /* 0xfffffffc00f08947 */ /* 0x004fea000383ffff */
[----:B------:R-:W-:Y:S05]  /*b4c0*/  BRA `(.L_x_197) ;  /* 0xffffff8c00307947 */ /* 0x000fea000383ffff */
.L_x_75:
[----:B-1----:R-:W-:Y:S07]  /*b4d0*/  MOV R3, UR7 ;  /* 0x0000000700037c02 */ /* 0x002fee0008000f00 */
.L_x_198:
[----:B-1----:R1:W2:Y:S02]  /*b4e0*/  SYNCS.PHASECHK.TRANS64.TRYWAIT P0, [R3+URZ+0x68], R12 ;  /* 0x0000680c030075a7 */ /* 0x0022a400080011ff */
[----:B--2---:R-:W-:Y:S05]  /*b4f0*/  @!P0 NANOSLEEP.SYNCS 0x989680 ;  /* 0x009896800000895d */ /* 0x004fea0003900000 */
[----:B------:R-:W2:Y:S02]  /*b500*/  @!P0 SYNCS.PHASECHK.TRANS64 P0, [R3+URZ+0x68], R12 ;  /* 0x0000680c030085a7 */ /* 0x000ea400080010ff */
[----:B--2---:R-:W-:Y:S05]  /*b510*/  @!P0 BRA `(.L_x_198) ;  /* 0xfffffffc00f08947 */ /* 0x004fea000383ffff */
[----:B------:R-:W-:Y:S05]  /*b520*/  BRA `(.L_x_199) ;  /* 0xffffff8c00707947 */ /* 0x000fea000383ffff */
.L_x_76:
[----:B-1----:R-:W-:Y:S07]  /*b530*/  MOV R3, UR7 ;  /* 0x0000000700037c02 */ /* 0x002fee0008000f00 */
.L_x_200:
[----:B-1----:R1:W2:Y:S02]  /*b540*/  SYNCS.PHASECHK.TRANS64.TRYWAIT P0, [R3+URZ+0x70], R12 ;  /* 0x0000700c030075a7 */ /* 0x0022a400080011ff */
[----:B--2---:R-:W-:Y:S05]  /*b550*/  @!P0 NANOSLEEP.SYNCS 0x989680 ;  /* 0x009896800000895d */ /* 0x004fea0003900000 */
[----:B------:R-:W2:Y:S02]  /*b560*/  @!P0 SYNCS.PHASECHK.TRANS64 P0, [R3+URZ+0x70], R12 ;  /* 0x0000700c030085a7 */ /* 0x000ea400080010ff */
[----:B--2---:R-:W-:Y:S05]  /*b570*/  @!P0 BRA `(.L_x_200) ;  /* 0xfffffffc00f08947 */ /* 0x004fea000383ffff */
[----:B------:R-:W-:Y:S05]  /*b580*/  BRA `(.L_x_201) ;  /* 0xffffff8c00b47947 */ /* 0x000fea000383ffff */
.L_x_77:
[----:B-1----:R-:W-:Y:S07]  /*b590*/  MOV R3, UR7 ;  /* 0x0000000700037c02 */ /* 0x002fee0008000f00 */
.L_x_202:
[----:B-1----:R1:W2:Y:S02]  /*b5a0*/  SYNCS.PHASECHK.TRANS64.TRYWAIT P0, [R3+URZ+0x78], R12 ;  /* 0x0000780c030075a7 */ /* 0x0022a400080011ff */
[----:B--2---:R-:W-:Y:S05]  /*b5b0*/  @!P0 NANOSLEEP.SYNCS 0x989680 ;  /* 0x009896800000895d */ /* 0x004fea0003900000 */
[----:B------:R-:W2:Y:S02]  /*b5c0*/  @!P0 SYNCS.PHASECHK.TRANS64 P0, [R3+URZ+0x78], R12 ;  /* 0x0000780c030085a7 */ /* 0x000ea400080010ff */
[----:B--2---:R-:W-:Y:S05]  /*b5d0*/  @!P0 BRA `(.L_x_202) ;  /* 0xfffffffc00f08947 */ /* 0x004fea000383ffff */
[----:B------:R-:W-:Y:S05]  /*b5e0*/  BRA `(.L_x_203) ;  /* 0xffffff8c00fc7947 */ /* 0x000fea000383ffff */
.L_x_78:
[----:B-1----:R-:W-:Y:S07]  /*b5f0*/  MOV R3, UR7 ;  /* 0x0000000700037c02 */ /* 0x002fee0008000f00 */
.L_x_204:
[----:B-1----:R1:W2:Y:S02]  /*b600*/  SYNCS.PHASECHK.TRANS64.TRYWAIT P0, [R3+URZ+0x60], R20 ;  /* 0x00006014030075a7 */ /* 0x0022a400080011ff */
[----:B--2---:R-:W-:Y:S05]  /*b610*/  @!P0 NANOSLEEP.SYNCS 0x989680 ;  /* 0x009896800000895d */ /* 0x004fea0003900000 */
[----:B------:R-:W2:Y:S02]  /*b620*/  @!P0 SYNCS.PHASECHK.TRANS64 P0, [R3+URZ+0x60], R20 ;  /* 0x00006014030085a7 */ /* 0x000ea400080010ff */
[----:B--2---:R-:W-:Y:S05]  /*b630*/  @!P0 BRA `(.L_x_204) ;  /* 0xfffffffc00f08947 */ /* 0x004fea000383ffff */
[----:B------:R-:W-:Y:S05]  /*b640*/  BRA `(.L_x_205) ;  /* 0xffffff9000487947 */ /* 0x000fea000383ffff */
.L_x_79:
[----:B-1----:R-:W-:Y:S07]  /*b650*/  MOV R3, UR7 ;  /* 0x0000000700037c02 */ /* 0x002fee0008000f00 */
.L_x_206:
[----:B-1----:R1:W2:Y:S02]  /*b660*/  SYNCS.PHASECHK.TRANS64.TRYWAIT P0, [R3+URZ+0x68], R20 ;  /* 0x00006814030075a7 */ /* 0x0022a400080011ff */
[----:B--2---:R-:W-:Y:S05]  /*b670*/  @!P0 NANOSLEEP.SYNCS 0x989680 ;  /* 0x009896800000895d */ /* 0x004fea0003900000 */
[----:B------:R-:W2:Y:S02]  /*b680*/  @!P0 SYNCS.PHASECHK.TRANS64 P0, [R3+URZ+0x68], R20 ;  /* 0x00006814030085a7 */ /* 0x000ea400080010ff */
[----:B--2---:R-:W-:Y:S05]  /*b690*/  @!P0 BRA `(.L_x_206) ;  /* 0xfffffffc00f08947 */ /* 0x004fea000383ffff */
[----:B------:R-:W-:Y:S05]  /*b6a0*/  BRA `(.L_x_207) ;  /* 0xffffff9000907947 */ /* 0x000fea000383ffff */
.L_x_80:
[----:B-1----:R-:W-:Y:S07]  /*b6b0*/  MOV R3, UR7 ;  /* 0x0000000700037c02 */ /* 0x002fee0008000f00 */
.L_x_208:
[----:B-1----:R1:W2:Y:S02]  /*b6c0*/  SYNCS.PHASECHK.TRANS64.TRYWAIT P0, [R3+URZ+0x70], R20 ;  /* 0x00007014030075a7 */ /* 0x0022a400080011ff */
[----:B--2---:R-:W-:Y:S05]  /*b6d0*/  @!P0 NANOSLEEP.SYNCS 0x989680 ;  /* 0x009896800000895d */ /* 0x004fea0003900000 */
[----:B------:R-:W2:Y:S02]  /*b6e0*/  @!P0 SYNCS.PHASECHK.TRANS64 P0, [R3+URZ+0x70], R20 ;  /* 0x00007014030085a7 */ /* 0x000ea400080010ff */
[----:B--2---:R-:W-:Y:S05]  /*b6f0*/  @!P0 BRA `(.L_x_208) ;  /* 0xfffffffc00f08947 */ /* 0x004fea000383ffff */
[----:B------:R-:W-:Y:S05]  /*b700*/  BRA `(.L_x_209) ;  /* 0xffffff9000d87947 */ /* 0x000fea000383ffff */
.L_x_81:
[----:B------:R-:W-:Y:S07]  /*b710*/  MOV R3, UR7 ;  /* 0x0000000700037c02 */ /* 0x000fee0008000f00 */
.L_x_210:
[----:B-1----:R1:W2:Y:S02]  /*b720*/  SYNCS.PHASECHK.TRANS64.TRYWAIT P0, [R3+URZ+0x78], R20 ;  /* 0x00007814030075a7 */ /* 0x0022a400080011ff */
[----:B--2---:R-:W-:Y:S05]  /*b730*/  @!P0 NANOSLEEP.SYNCS 0x989680 ;  /* 0x009896800000895d */ /* 0x004fea0003900000 */
[----:B------:R-:W2:Y:S02]  /*b740*/  @!P0 SYNCS.PHASECHK.TRANS64 P0, [R3+URZ+0x78], R20 ;  /* 0x00007814030085a7 */ /* 0x000ea400080010ff */
[----:B--2---:R-:W-:Y:S05]  /*b750*/  @!P0 BRA `(.L_x_210) ;  /* 0xfffffffc00f08947 */ /* 0x004fea000383ffff */
[----:B------:R-:W-:Y:S05]  /*b760*/  BRA `(.L_x_211) ;  /* 0xffffff9400607947 */ /* 0x000fea000383ffff */
.L_x_83:
[----:B------:R-:W-:-:S07]  /*b770*/  MOV R3, UR7 ;  /* 0x0000000700037c02 */ /* 0x000fce0008000f00 */
.L_x_212:
[----:B-1----:R1:W3:Y:S02]  /*b780*/  SYNCS.PHASECHK.TRANS64.TRYWAIT P0, [R3+URZ+0x60], R12 ;  /* 0x0000600c030075a7 */ /* 0x0022e400080011ff */
[----:B---3--:R-:W-:Y:S05]  /*b790*/  @!P0 NANOSLEEP.SYNCS 0x989680 ;  /* 0x009896800000895d */ /* 0x008fea0003900000 */
[----:B------:R-:W3:Y:S02]  /*b7a0*/  @!P0 SYNCS.PHASECHK.TRANS64 P0, [R3+URZ+0x60], R12 ;  /* 0x0000600c030085a7 */ /* 0x000ee400080010ff */
[----:B---3--:R-:W-:Y:S05]  /*b7b0*/  @!P0 BRA `(.L_x_212) ;  /* 0xfffffffc00f08947 */ /* 0x008fea000383ffff */
[----:B------:R-:W-:Y:S05]  /*b7c0*/  BRA `(.L_x_213) ;  /* 0xffffff9400c87947 */ /* 0x000fea000383ffff */
.L_x_84:
[----:B-1----:R-:W-:-:S07]  /*b7d0*/  MOV R3, UR7 ;  /* 0x0000000700037c02 */ /* 0x002fce0008000f00 */
.L_x_214:
[----:B-1----:R1:W3:Y:S02]  /*b7e0*/  SYNCS.PHASECHK.TRANS64.TRYWAIT P0, [R3+URZ+0x68], R12 ;  /* 0x0000680c030075a7 */ /* 0x0022e400080011ff */
[----:B---3--:R-:W-:Y:S05]  /*b7f0*/  @!P0 NANOSLEEP.SYNCS 0x989680 ;  /* 0x009896800000895d */ /* 0x008fea0003900000 */
[----:B------:R-:W3:Y:S02]  /*b800*/  @!P0 SYNCS.PHASECHK.TRANS64 P0, [R3+URZ+0x68], R12 ;  /* 0x0000680c030085a7 */ /* 0x000ee400080010ff */
[----:B---3--:R-:W-:Y:S05]  /*b810*/  @!P0 BRA `(.L_x_214) ;  /* 0xfffffffc00f08947 */ /* 0x008fea000383ffff */
[----:B------:R-:W-:Y:S05]  /*b820*/  BRA `(.L_x_215) ;  /* 0xffffff9400b87947 */ /* 0x000fea000383ffff */
.L_x_85:
[----:B-1----:R-:W-:-:S07]  /*b830*/  MOV R3, UR7 ;  /* 0x0000000700037c02 */ /* 0x002fce0008000f00 */
.L_x_216:
[----:B-1----:R1:W3:Y:S02]  /*b840*/  SYNCS.PHASECHK.TRANS64.TRYWAIT P0, [R3+URZ+0x70], R12 ;  /* 0x0000700c030075a7 */ /* 0x0022e400080011ff */
[----:B---3--:R-:W-:Y:S05]  /*b850*/  @!P0 NANOSLEEP.SYNCS 0x989680 ;  /* 0x009896800000895d */ /* 0x008fea0003900000 */
[----:B------:R-:W3:Y:S02]  /*b860*/  @!P0 SYNCS.PHASECHK.TRANS64 P0, [R3+URZ+0x70], R12 ;  /* 0x0000700c030085a7 */ /* 0x000ee400080010ff */
[----:B---3--:R-:W-:Y:S05]  /*b870*/  @!P0 BRA `(.L_x_216) ;  /* 0xfffffffc00f08947 */ /* 0x008fea000383ffff */
[----:B------:R-:W-:Y:S05]  /*b880*/  BRA `(.L_x_217) ;  /* 0xffffff9400ac7947 */ /* 0x000fea000383ffff */
.L_x_87:
[----:B--2---:R2:W4:Y:S02]  /*b890*/  SYNCS.PHASECHK.TRANS64.TRYWAIT P0, [R0+URZ+0x90], R3 ;  /* 0x00009003000075a7 */ /* 0x00452400080011ff */
[----:B----4-:R-:W-:Y:S05]  /*b8a0*/  @!P0 NANOSLEEP.SYNCS 0x989680 ;  /* 0x009896800000895d */ /* 0x010fea0003900000 */
[----:B------:R-:W4:Y:S02]  /*b8b0*/  @!P0 SYNCS.PHASECHK.TRANS64 P0, [R0+URZ+0x90], R3 ;  /* 0x00009003000085a7 */ /* 0x000f2400080010ff */
[----:B----4-:R-:W-:Y:S05]  /*b8c0*/  @!P0 BRA `(.L_x_87) ;  /* 0xfffffffc00f08947 */ /* 0x010fea000383ffff */
[----:B------:R-:W-:Y:S05]  /*b8d0*/  BRA `(.L_x_218) ;  /* 0xffffff9800707947 */ /* 0x000fea000383ffff */
.L_x_98:
[----:B-1----:R-:W-:Y:S04]  /*b8e0*/  MOV R2, UR48 ;  /* 0x0000003000027c02 */ /* 0x002fe80008000f00 */
[----:B------:R1:W3:Y:S03]  /*b8f0*/  SYNCS.PHASECHK.TRANS64.TRYWAIT P1, [R2+URZ+0x40], R3 ;  /* 0x00004003020075a7 */ /* 0x0002e600080211ff */
[----:B---3--:R-:W-:Y:S05]  /*b900*/  @!P1 NANOSLEEP.SYNCS 0x989680 ;  /* 0x009896800000995d */ /* 0x008fea0003900000 */
[----:B------:R-:W3:Y:S02]  /*b910*/  @!P1 SYNCS.PHASECHK.TRANS64 P1, [R2+URZ+0x40], R3 ;  /* 0x00004003020095a7 */ /* 0x000ee400080210ff */
[----:B---3--:R-:W-:Y:S05]  /*b920*/  @!P1 BRA `(.L_x_98) ;  /* 0xfffffffc00ec9947 */ /* 0x008fea000383ffff */
[----:B------:R-:W-:Y:S05]  /*b930*/  BRA `(.L_x_97) ;  /* 0xffffffa400787947 */ /* 0x000fea000383ffff */
.L_x_100:
[----:B-1----:R1:W4:Y:S02]  /*b940*/  SYNCS.PHASECHK.TRANS64.TRYWAIT P0, [R87+URZ+0xb0], R0 ;  /* 0x0000b000570075a7 */ /* 0x00232400080011ff */
[----:B----4-:R-:W-:Y:S05]  /*b950*/  @!P0 NANOSLEEP.SYNCS 0x989680 ;  /* 0x009896800000895d */ /* 0x010fea0003900000 */
[----:B------:R-:W4:Y:S02]  /*b960*/  @!P0 SYNCS.PHASECHK.TRANS64 P0, [R87+URZ+0xb0], R0 ;  /* 0x0000b000570085a7 */ /* 0x000f2400080010ff */
[----:B----4-:R-:W-:Y:S05]  /*b970*/  @!P0 BRA `(.L_x_100) ;  /* 0xfffffffc00f08947 */ /* 0x010fea000383ffff */
[----:B------:R-:W-:Y:S05]  /*b980*/  BRA `(.L_x_99) ;  /* 0xffffffa400a07947 */ /* 0x000fea000383ffff */
.L_x_109:
[----:B-1----:R1:W2:Y:S02]  /*b990*/  SYNCS.PHASECHK.TRANS64.TRYWAIT P0, [R3+URZ+0x40], R0 ;  /* 0x00004000030075a7 */ /* 0x0022a400080011ff */
[----:B--2---:R-:W-:Y:S05]  /*b9a0*/  @!P0 NANOSLEEP.SYNCS 0x989680 ;  /* 0x009896800000895d */ /* 0x004fea0003900000 */
[----:B------:R-:W2:Y:S02]  /*b9b0*/  @!P0 SYNCS.PHASECHK.TRANS64 P0, [R3+URZ+0x40], R0 ;  /* 0x00004000030085a7 */ /* 0x000ea400080010ff */
[----:B--2---:R-:W-:Y:S05]  /*b9c0*/  @!P0 BRA `(.L_x_109) ;  /* 0xfffffffc00f08947 */ /* 0x004fea000383ffff */
[----:B------:R-:W-:Y:S05]  /*b9d0*/  BRA `(.L_x_108) ;  /* 0xffffffac00bc7947 */ /* 0x000fea000383ffff */
.L_x_117:
[----:B-1----:R1:W2:Y:S02]  /*b9e0*/  SYNCS.PHASECHK.TRANS64.TRYWAIT P0, [R91+URZ+0x40], R6 ;  /* 0x000040065b0075a7 */ /* 0x0022a400080011ff */
[----:B--2---:R-:W-:Y:S05]  /*b9f0*/  @!P0 NANOSLEEP.SYNCS 0x989680 ;  /* 0x009896800000895d */ /* 0x004fea0003900000 */
[----:B------:R-:W2:Y:S02]  /*ba00*/  @!P0 SYNCS.PHASECHK.TRANS64 P0, [R91+URZ+0x40], R6 ;  /* 0x000040065b0085a7 */ /* 0x000ea400080010ff */
[----:B--2---:R-:W-:Y:S05]  /*ba10*/  @!P0 BRA `(.L_x_117) ;  /* 0xfffffffc00f08947 */ /* 0x004fea000383ffff */
[----:B------:R-:W-:Y:S05]  /*ba20*/  BRA `(.L_x_116) ;  /* 0xffffffb400fc7947 */ /* 0x000fea000383ffff */
.L_x_125:
[----:B-1----:R1:W2:Y:S02]  /*ba30*/  SYNCS.PHASECHK.TRANS64.TRYWAIT P0, [R91+URZ+0x40], R6 ;  /* 0x000040065b0075a7 */ /* 0x0022a400080011ff */
[----:B--2---:R-:W-:Y:S05]  /*ba40*/  @!P0 NANOSLEEP.SYNCS 0x989680 ;  /* 0x009896800000895d */ /* 0x004fea0003900000 */
[----:B------:R-:W2:Y:S02]  /*ba50*/  @!P0 SYNCS.PHASECHK.TRANS64 P0, [R91+URZ+0x40], R6 ;  /* 0x000040065b0085a7 */ /* 0x000ea400080010ff */
[----:B--2---:R-:W-:Y:S05]  /*ba60*/  @!P0 BRA `(.L_x_125) ;  /* 0xfffffffc00f08947 */ /* 0x004fea000383ffff */
[----:B------:R-:W-:Y:S05]  /*ba70*/  BRA `(.L_x_124) ;  /* 0xffffffc000407947 */ /* 0x000fea000383ffff */
.L_x_133:
[----:B-1----:R1:W2:Y:S02]  /*ba80*/  SYNCS.PHASECHK.TRANS64.TRYWAIT P0, [R92+URZ+0x40], R5 ;  /* 0x000040055c0075a7 */ /* 0x0022a400080011ff */
[----:B--2---:R-:W-:Y:S05]  /*ba90*/  @!P0 NANOSLEEP.SYNCS 0x989680 ;  /* 0x009896800000895d */ /* 0x004fea0003900000 */
[----:B------:R-:W2:Y:S02]  /*baa0*/  @!P0 SYNCS.PHASECHK.TRANS64 P0, [R92+URZ+0x40], R5 ;  /* 0x000040055c0085a7 */ /* 0x000ea400080010ff */
[----:B--2---:R-:W-:Y:S05]  /*bab0*/  @!P0 BRA `(.L_x_133) ;  /* 0xfffffffc00f08947 */ /* 0x004fea000383ffff */
[----:B------:R-:W-:Y:S05]  /*bac0*/  BRA `(.L_x_132) ;  /* 0xffffffc800907947 */ /* 0x000fea000383ffff */
.L_x_141:
[----:B-1----:R1:W2:Y:S02]  /*bad0*/  SYNCS.PHASECHK.TRANS64.TRYWAIT P0, [R92+URZ+0x40], R5 ;  /* 0x000040055c0075a7 */ /* 0x0022a400080011ff */
[----:B--2---:R-:W-:Y:S05]  /*bae0*/  @!P0 NANOSLEEP.SYNCS 0x989680 ;  /* 0x009896800000895d */ /* 0x004fea0003900000 */
[----:B------:R-:W2:Y:S02]  /*baf0*/  @!P0 SYNCS.PHASECHK.TRANS64 P0, [R92+URZ+0x40], R5 ;  /* 0x000040055c0085a7 */ /* 0x000ea400080010ff */
[----:B--2---:R-:W-:Y:S05]  /*bb00*/  @!P0 BRA `(.L_x_141) ;  /* 0xfffffffc00f08947 */ /* 0x004fea000383ffff */
[----:B------:R-:W-:Y:S05]  /*bb10*/  BRA `(.L_x_140) ;  /* 0xffffffd000f07947 */ /* 0x000fea000383ffff */
.L_x_149:
[----:B-1----:R1:W2:Y:S02]  /*bb20*/  SYNCS.PHASECHK.TRANS64.TRYWAIT P0, [R92+URZ+0x40], R5 ;  /* 0x000040055c0075a7 */ /* 0x0022a400080011ff */
[----:B--2---:R-:W-:Y:S05]  /*bb30*/  @!P0 NANOSLEEP.SYNCS 0x989680 ;  /* 0x009896800000895d */ /* 0x004fea0003900000 */
[----:B------:R-:W2:Y:S02]  /*bb40*/  @!P0 SYNCS.PHASECHK.TRANS64 P0, [R92+URZ+0x40], R5 ;  /* 0x000040055c0085a7 */ /* 0x000ea400080010ff */
[----:B--2---:R-:W-:Y:S05]  /*bb50*/  @!P0 BRA `(.L_x_149) ;  /* 0xfffffffc00f08947 */ /* 0x004fea000383ffff */
[----:B------:R-:W-:Y:S05]  /*bb60*/  BRA `(.L_x_148) ;  /* 0xffffffdc00447947 */ /* 0x000fea000383ffff */
.L_x_157:
[----:B-1----:R1:W2:Y:S02]  /*bb70*/  SYNCS.PHASECHK.TRANS64.TRYWAIT P0, [R92+URZ+0x40], R5 ;  /* 0x000040055c0075a7 */ /* 0x0022a400080011ff */
[----:B--2---:R-:W-:Y:S05]  /*bb80*/  @!P0 NANOSLEEP.SYNCS 0x989680 ;  /* 0x009896800000895d */ /* 0x004fea0003900000 */
[----:B------:R-:W2:Y:S02]  /*bb90*/  @!P0 SYNCS.PHASECHK.TRANS64 P0, [R92+URZ+0x40], R5 ;  /* 0x000040055c0085a7 */ /* 0x000ea400080010ff */
[----:B--2---:R-:W-:Y:S05]  /*bba0*/  @!P0 BRA `(.L_x_157) ;  /* 0xfffffffc00f08947 */ /* 0x004fea000383ffff */
[----:B------:R-:W-:Y:S05]  /*bbb0*/  BRA `(.L_x_156) ;  /* 0xffffffe400987947 */ /* 0x000fea000383ffff */
        .weak           $__internal_0_$__cuda_sm10x_tcgen05_guardrail_trap_col_being_dealloced_not_returned_by_alloc
        .type           $__internal_0_$__cuda_sm10x_tcgen05_guardrail_trap_col_being_dealloced_not_returned_by_alloc,@function
        .size           $__internal_0_$__cuda_sm10x_tcgen05_guardrail_trap_col_being_dealloced_not_returned_by_alloc,($__internal_1_$__cuda_sm10x_tcgen05_guardrail_trap_phase_invalid_during_alloc - $__internal_0_$__cuda_sm10x_tcgen05_guardrail_trap_col_being_dealloced_not_returned_by_alloc)
$__internal_0_$__cuda_sm10x_tcgen05_guardrail_trap_col_being_dealloced_not_returned_by_alloc:
[----:B------:R-:W-:Y:S05]  /*bbc0*/  BPT.TRAP 0x1 ;  /* 0x000000040000795c */ /* 0x000fea0000300000 */
[----:B------:R-:W-:-:S04]  /*bbd0*/  HFMA2 R3, -RZ, RZ, 0, 0 ;  /* 0x00000000ff037431 */ /* 0x000fc800000001ff */
[----:B------:R-:W-:Y:S05]  /*bbe0*/  RET.REL.NODEC R2 `(_ZN7cutlass13device_kernelINS_4gemm6kernel13GemmUniversalIN4cute5tupleIJiiiiEEENS1_10collective13CollectiveMmaINS1_35MainloopSm100TmaUmmaWarpSpecializedILi4ELi2ELi4ENS5_IJNS4_1CILi1EEESB_SB_EEEEENS5_IJNSA_ILi128EEESE_NSA_ILi32EEEEEENS_10tfloat32_tENS5_IJlSB_lEEESH_SI_NS4_8TiledMMAINS4_8MMA_AtomIJNS4_17SM100_MMA_TF32_SSISH_SH_fLi128ELi128ELNS4_4UMMA5MajorE0ELSN_0ELNSM_7ScaleInE0ELSO_0EEEEEENS4_6LayoutISC_NS5_IJNSA_ILi0EEESS_SS_EEEEENS5_IJNS4_10UnderscoreESV_SV_EEEEENS4_13SM90_TMA_LOADENS4_14ComposedLayoutINS4_7SwizzleILi3ELi4ELi3EEENS4_18smem_ptr_flag_bitsILi32EEENSR_INS5_IJNSA_ILi8EEESF_EEENS5_IJSF_SB_EEEEEEEvNS4_8identityESY_S18_vS19_EENS_8epilogue10collective18CollectiveEpilogueINS1B_23Sm100TmaWarpSpecializedILi4ELi2ELi16ELb1ELb0EEEJSG_NS5_IJNSR_ISE_SB_EENSR_INSA_ILi16EEESB_EEEEESH_SI_SH_SI_NS1B_6fusion15FusionCallbacksIS1F_NS1K_17LinearCombinationISH_fSH_fLNS_15FloatRoundStyleE2EEESG_S1J_JEEENS4_5SM1004TMEM4LOAD26SM100_TMEM_LOAD_32dp32b16xESY_NSZ_INS10_ILi2ELi4ELi3EEES13_NSR_INS5_IJS14_S1H_EEENS5_IJS1H_SB_EEEEEEENS4_39AutoVectorizingCopyWithAssumedAlignmentILi128EEENS4_14SM90_TMA_STOREES1Y_S20_S20_EEEvvEEEEvNT_6ParamsE) ;  /* 0xffffff4402047950 */ /* 0x000fea0003c3ffff */
        .weak           $__internal_1_$__cuda_sm10x_tcgen05_guardrail_trap_phase_invalid_during_alloc
        .type           $__internal_1_$__cuda_sm10x_tcgen05_guardrail_trap_phase_invalid_during_alloc,@function
        .size           $__internal_1_$__cuda_sm10x_tcgen05_guardrail_trap_phase_invalid_during_alloc,($__internal_2_$__cuda_sm10x_tcgen05_guardrail_trap_unallocated_columns_being_dealloced - $__internal_1_$__cuda_sm10x_tcgen05_guardrail_trap_phase_invalid_during_alloc)
$__internal_1_$__cuda_sm10x_tcgen05_guardrail_trap_phase_invalid_during_alloc:
[----:B------:R-:W-:Y:S05]  /*bbf0*/  BPT.TRAP 0x1 ;  /* 0x000000040000795c */ /* 0x000fea0000300000 */
[----:B------:R-:W-:-:S04]  /*bc00*/  MOV R3, 0x0 ;  /* 0x0000000000037802 */ /* 0x000fc80000000f00 */
[----:B------:R-:W-:Y:S05]  /*bc10*/  RET.REL.NODEC R2 `(_ZN7cutlass13device_kernelINS_4gemm6kernel13GemmUniversalIN4cute5tupleIJiiiiEEENS1_10collective13CollectiveMmaINS1_35MainloopSm100TmaUmmaWarpSpecializedILi4ELi2ELi4ENS5_IJNS4_1CILi1EEESB_SB_EEEEENS5_IJNSA_ILi128EEESE_NSA_ILi32EEEEEENS_10tfloat32_tENS5_IJlSB_lEEESH_SI_NS4_8TiledMMAINS4_8MMA_AtomIJNS4_17SM100_MMA_TF32_SSISH_SH_fLi128ELi128ELNS4_4UMMA5MajorE0ELSN_0ELNSM_7ScaleInE0ELSO_0EEEEEENS4_6LayoutISC_NS5_IJNSA_ILi0EEESS_SS_EEEEENS5_IJNS4_10UnderscoreESV_SV_EEEEENS4_13SM90_TMA_LOADENS4_14ComposedLayoutINS4_7SwizzleILi3ELi4ELi3EEENS4_18smem_ptr_flag_bitsILi32EEENSR_INS5_IJNSA_ILi8EEESF_EEENS5_IJSF_SB_EEEEEEEvNS4_8identityESY_S18_vS19_EENS_8epilogue10collective18CollectiveEpilogueINS1B_23Sm100TmaWarpSpecializedILi4ELi2ELi16ELb1ELb0EEEJSG_NS5_IJNSR_ISE_SB_EENSR_INSA_ILi16EEESB_EEEEESH_SI_SH_SI_NS1B_6fusion15FusionCallbacksIS1F_NS1K_17LinearCombinationISH_fSH_fLNS_15FloatRoundStyleE2EEESG_S1J_JEEENS4_5SM1004TMEM4LOAD26SM100_TMEM_LOAD_32dp32b16xESY_NSZ_INS10_ILi2ELi4ELi3EEES13_NSR_INS5_IJS14_S1H_EEENS5_IJS1H_SB_EEEEEEENS4_39AutoVectorizingCopyWithAssumedAlignmentILi128EEENS4_14SM90_TMA_STOREES1Y_S20_S20_EEEvvEEEEvNT_6ParamsE) ;  /* 0xffffff4002f87950 */ /* 0x000fea0003c3ffff */
        .weak           $__internal_2_$__cuda_sm10x_tcgen05_guardrail_trap_unallocated_columns_being_dealloced
        .type           $__internal_2_$__cuda_sm10x_tcgen05_guardrail_trap_unallocated_columns_being_dealloced,@function
        .size           $__internal_2_$__cuda_sm10x_tcgen05_guardrail_trap_unallocated_columns_being_dealloced,(.L_x_220 - $__internal_2_$__cuda_sm10x_tcgen05_guardrail_trap_unallocated_columns_being_dealloced)
$__internal_2_$__cuda_sm10x_tcgen05_guardrail_trap_unallocated_columns_being_dealloced:
[----:B------:R-:W-:Y:S05]  /*bc20*/  BPT.TRAP 0x1 ;  /* 0x000000040000795c */ /* 0x000fea0000300000 */
[----:B------:R-:W-:-:S04]  /*bc30*/  HFMA2 R3, -RZ, RZ, 0, 0 ;  /* 0x00000000ff037431 */ /* 0x000fc800000001ff */
[----:B------:R-:W-:Y:S05]  /*bc40*/  RET.REL.NODEC R2 `(_ZN7cutlass13device_kernelINS_4gemm6kernel13GemmUniversalIN4cute5tupleIJiiiiEEENS1_10collective13CollectiveMmaINS1_35MainloopSm100TmaUmmaWarpSpecializedILi4ELi2ELi4ENS5_IJNS4_1CILi1EEESB_SB_EEEEENS5_IJNSA_ILi128EEESE_NSA_ILi32EEEEEENS_10tfloat32_tENS5_IJlSB_lEEESH_SI_NS4_8TiledMMAINS4_8MMA_AtomIJNS4_17SM100_MMA_TF32_SSISH_SH_fLi128ELi128ELNS4_4UMMA5MajorE0ELSN_0ELNSM_7ScaleInE0ELSO_0EEEEEENS4_6LayoutISC_NS5_IJNSA_ILi0EEESS_SS_EEEEENS5_IJNS4_10UnderscoreESV_SV_EEEEENS4_13SM90_TMA_LOADENS4_14ComposedLayoutINS4_7SwizzleILi3ELi4ELi3EEENS4_18smem_ptr_flag_bitsILi32EEENSR_INS5_IJNSA_ILi8EEESF_EEENS5_IJSF_SB_EEEEEEEvNS4_8identityESY_S18_vS19_EENS_8epilogue10collective18CollectiveEpilogueINS1B_23Sm100TmaWarpSpecializedILi4ELi2ELi16ELb1ELb0EEEJSG_NS5_IJNSR_ISE_SB_EENSR_INSA_ILi16EEESB_EEEEESH_SI_SH_SI_NS1B_6fusion15FusionCallbacksIS1F_NS1K_17LinearCombinationISH_fSH_fLNS_15FloatRoundStyleE2EEESG_S1J_JEEENS4_5SM1004TMEM4LOAD26SM100_TMEM_LOAD_32dp32b16xESY_NSZ_INS10_ILi2ELi4ELi3EEES13_NSR_INS5_IJS14_S1H_EEENS5_IJS1H_SB_EEEEEEENS4_39AutoVectorizingCopyWithAssumedAlignmentILi128EEENS4_14SM90_TMA_STOREES1Y_S20_S20_EEEvvEEEEvNT_6ParamsE) ;  /* 0xffffff4002ec7950 */ /* 0x000fea0003c3ffff */
.L_x_219:
[----:B------:R-:W-:-:S00]  /*bc50*/  BRA `(.L_x_219) ;  /* 0xfffffffc00fc7947 */ /* 0x000fc0000383ffff */
[----:B------:R-:W-:-:S00]  /*bc60*/  NOP ;  /* 0x0000000000007918 */ /* 0x000fc00000000000 */
        /* <DEDUP_REMOVED lines=9> */
.L_x_220:


//--------------------- .nv.global.init           --------------------------
	.section	.nv.global.init,"aw",@progbits
.nv.global.init:
	.type		$str$27,@object
	.size		$str$27,($str$28 - $str$27)
$str$27:
        /*0000*/ 	.byte	0x28, 0x61, 0x64, 0x64, 0x72, 0x65, 0x73, 0x73, 0x20, 0x26, 0x20, 0x6d, 0x61, 0x73, 0x6b, 0x29
        /*0010*/ 	.byte	0x20, 0x3d, 0x3d, 0x20, 0x30, 0x00
	.type		$str$28,@object
	.size		$str$28,($str$26 - $str$28)
$str$28:
        /*0016*/ 	.byte	0x2f, 0x74, 0x6d, 0x70, 0x2f, 0x63, 0x75, 0x74, 0x6c, 0x61, 0x73, 0x73, 0x5f, 0x73, 0x77, 0x65
        /*0026*/ 	.byte	0x65, 0x70, 0x5f, 0x73, 0x72, 0x63, 0x2f, 0x69, 0x6e, 0x63, 0x6c, 0x75, 0x64, 0x65, 0x2f, 0x63
        /*0036*/ 	.byte	0x75, 0x74, 0x65, 0x2f, 0x70, 0x6f, 0x69, 0x6e, 0x74, 0x65, 0x72, 0x5f, 0x66, 0x6c, 0x61, 0x67
        /*0046*/ 	.byte	0x67, 0x65, 0x64, 0x2e, 0x68, 0x70, 0x70, 0x00
	.type		$str$26,@object
	.size		$str$26,($str$25 - $str$26)
$str$26:
        /*004e*/ 	.byte	0x2f, 0x74, 0x6d, 0x70, 0x2f, 0x63, 0x75, 0x74, 0x6c, 0x61, 0x73, 0x73, 0x5f, 0x73, 0x77, 0x65
        /*005e*/ 	.byte	0x65, 0x70, 0x5f, 0x73, 0x72, 0x63, 0x2f, 0x69, 0x6e, 0x63, 0x6c, 0x75, 0x64, 0x65, 0x2f, 0x63
        /*006e*/ 	.byte	0x75, 0x74, 0x65, 0x2f, 0x61, 0x74, 0x6f, 0x6d, 0x2f, 0x63, 0x6f, 0x70, 0x79, 0x5f, 0x74, 0x72
        /*007e*/ 	.byte	0x61, 0x69, 0x74, 0x73, 0x5f, 0x73, 0x6d, 0x31, 0x30, 0x30, 0x2e, 0x68, 0x70, 0x70, 0x00
	.type		$str$25,@object
	.size		$str$25,(__unnamed_1 - $str$25)
$str$25:
        /*008d*/ 	.byte	0x28, 0x28, 0x75, 0x69, 0x6e, 0x74, 0x33, 0x32, 0x5f, 0x74, 0x28, 0x74, 0x68, 0x72, 0x65, 0x61
        /*009d*/ 	.byte	0x64, 0x49, 0x64, 0x78, 0x2e, 0x78, 0x29, 0x20, 0x2f, 0x20, 0x33, 0x32, 0x29, 0x20, 0x25, 0x20
        /*00ad*/ 	.byte	0x34, 0x29, 0x20, 0x3d, 0x3d, 0x20, 0x28, 0x28, 0x28, 0x74, 0x6d, 0x65, 0x6d, 0x5f, 0x61, 0x64
        /*00bd*/ 	.byte	0x64, 0x72, 0x20, 0x3e, 0x3e, 0x20, 0x31, 0x36, 0x29, 0x20, 0x2f, 0x20, 0x33, 0x32, 0x29, 0x20
        /*00cd*/ 	.byte	0x25, 0x20, 0x34, 0x29, 0x00
	.type		__unnamed_1,@object
	.size		__unnamed_1,(__unnamed_2 - __unnamed_1)
__unnamed_1:
        /*00d2*/ 	.byte	0x61, 0x75, 0x74, 0x6f, 0x20, 0x63, 0x75, 0x74, 0x65, 0x3a, 0x3a, 0x61, 0x73, 0x5f, 0x70, 0x6f
        /* <DEDUP_REMOVED lines=24> */
        /*0262*/ 	.byte	0x32, 0x30, 0x34, 0x38, 0x3e, 0x3e, 0x3e, 0x3e, 0x5d, 0x00
	.type		__unnamed_2,@object
	.size		__unnamed_2,(.L_2 - __unnamed_2)
__unnamed_2:
        /* <DEDUP_REMOVED lines=42> */
        /*050c*/ 	.byte	0x3e, 0x5d, 0x00
.L_2:


//--------------------- .nv.shared._ZN7cutlass13device_kernelINS_4gemm6kernel13GemmUniversalIN4cute5tupleIJiiiiEEENS1_10collective13CollectiveMmaINS1_35MainloopSm100TmaUmmaWarpSpecializedILi4ELi2ELi4ENS5_IJNS4_1CILi1EEESB_SB_EEEEENS5_IJNSA_ILi128EEESE_NSA_ILi32EEEEEENS_10tfloat32_tENS5_IJlSB_lEEESH_SI_NS4_8TiledMMAINS4_8MMA_AtomIJNS4_17SM100_MMA_TF32_SSISH_SH_fLi128ELi128ELNS4_4UMMA5MajorE0ELSN_0ELNSM_7ScaleInE0ELSO_0EEEEEENS4_6LayoutISC_NS5_IJNSA_ILi0EEESS_SS_EEEEENS5_IJNS4_10UnderscoreESV_SV_EEEEENS4_13SM90_TMA_LOADENS4_14ComposedLayoutINS4_7SwizzleILi3ELi4ELi3EEENS4_18smem_ptr_flag_bitsILi32EEENSR_INS5_IJNSA_ILi8EEESF_EEENS5_IJSF_SB_EEEEEEEvNS4_8identityESY_S18_vS19_EENS_8epilogue10collective18CollectiveEpilogueINS1B_23Sm100TmaWarpSpecializedILi4ELi2ELi16ELb1ELb0EEEJSG_NS5_IJNSR_ISE_SB_EENSR_INSA_ILi16EEESB_EEEEESH_SI_SH_SI_NS1B_6fusion15FusionCallbacksIS1F_NS1K_17LinearCombinationISH_fSH_fLNS_15FloatRoundStyleE2EEESG_S1J_JEEENS4_5SM1004TMEM4LOAD26SM100_TMEM_LOAD_32dp32b16xESY_NSZ_INS10_ILi2ELi4ELi3EEES13_NSR_INS5_IJS14_S1H_EEENS5_IJS1H_SB_EEEEEEENS4_39AutoVectorizingCopyWithAssumedAlignmentILi128EEENS4_14SM90_TMA_STOREES1Y_S20_S20_EEEvvEEEEvNT_6ParamsE --------------------------
	.section	.nv.shared._ZN7cutlass13device_kernelINS_4gemm6kernel13GemmUniversalIN4cute5tupleIJiiiiEEENS1_10collective13CollectiveMmaINS1_35MainloopSm100TmaUmmaWarpSpecializedILi4ELi2ELi4ENS5_IJNS4_1CILi1EEESB_SB_EEEEENS5_IJNSA_ILi128EEESE_NSA_ILi32EEEEEENS_10tfloat32_tENS5_IJlSB_lEEESH_SI_NS4_8TiledMMAINS4_8MMA_AtomIJNS4_17SM100_MMA_TF32_SSISH_SH_fLi128ELi128ELNS4_4UMMA5MajorE0ELSN_0ELNSM_7ScaleInE0ELSO_0EEEEEENS4_6LayoutISC_NS5_IJNSA_ILi0EEESS_SS_EEEEENS5_IJNS4_10UnderscoreESV_SV_EEEEENS4_13SM90_TMA_LOADENS4_14ComposedLayoutINS4_7SwizzleILi3ELi4ELi3EEENS4_18smem_ptr_flag_bitsILi32EEENSR_INS5_IJNSA_ILi8EEESF_EEENS5_IJSF_SB_EEEEEEEvNS4_8identityESY_S18_vS19_EENS_8epilogue10collective18CollectiveEpilogueINS1B_23Sm100TmaWarpSpecializedILi4ELi2ELi16ELb1ELb0EEEJSG_NS5_IJNSR_ISE_SB_EENSR_INSA_ILi16EEESB_EEEEESH_SI_SH_SI_NS1B_6fusion15FusionCallbacksIS1F_NS1K_17LinearCombinationISH_fSH_fLNS_15FloatRoundStyleE2EEESG_S1J_JEEENS4_5SM1004TMEM4LOAD26SM100_TMEM_LOAD_32dp32b16xESY_NSZ_INS10_ILi2ELi4ELi3EEES13_NSR_INS5_IJS14_S1H_EEENS5_IJS1H_SB_EEEEEEENS4_39AutoVectorizingCopyWithAssumedAlignmentILi128EEENS4_14SM90_TMA_STOREES1Y_S20_S20_EEEvvEEEEvNT_6ParamsE,"aw",@nobits
	.sectionflags	@""
	.align	16
	.zero		1024


//--------------------- .nv.shared.reserved.0     --------------------------
	.section	.nv.shared.reserved.0,"aw",@nobits
	.weak		__nv_reservedSMEM_offset_0_alias
	.size		__nv_reservedSMEM_offset_0_alias, 0, 64
	.other		__nv_reservedSMEM_offset_0_alias,@"STO_CUDA_RESERVED_SHARED STV_DEFAULT"
__nv_reservedSMEM_offset_0_alias:
	.zero		0
.nv.shared.reserved.0:
	.zero		64
	.weak		__nv_reservedSMEM_tcgen05_partition
	.type		__nv_reservedSMEM_tcgen05_partition,@object
	.size		__nv_reservedSMEM_tcgen05_partition,(.L_0 - __nv_reservedSMEM_tcgen05_partition)
__nv_reservedSMEM_tcgen05_partition:
	.zero		32
.L_0:


//--------------------- .nv.global                --------------------------
	.section	.nv.global,"aw",@nobits
.nv.global:
	.type		_ZN39_INTERNAL_da1a1382_4_k_cu_bf1ad1d6_98314cute1_E,@object
	.size		_ZN39_INTERNAL_da1a1382_4_k_cu_bf1ad1d6_98314cute1_E,(_ZN39_INTERNAL_da1a1382_4_k_cu_bf1ad1d6_98314cuda3std3__45__cpo6cbeginE - _ZN39_INTERNAL_da1a1382_4_k_cu_bf1ad1d6_98314cute1_E)
_ZN39_INTERNAL_da1a1382_4_k_cu_bf1ad1d6_98314cute1_E:
	.zero		1
	.type		_ZN39_INTERNAL_da1a1382_4_k_cu_bf1ad1d6_98314cuda3std3__45__cpo6cbeginE,@object
	.size		_ZN39_INTERNAL_da1a1382_4_k_cu_bf1ad1d6_98314cuda3std3__45__cpo6cbeginE,(_ZN39_INTERNAL_da1a1382_4_k_cu_bf1ad1d6_98314cuda3std3__48in_placeE - _ZN39_INTERNAL_da1a1382_4_k_cu_bf1ad1d6_98314cuda3std3__45__cpo6cbeginE)
_ZN39_INTERNAL_da1a1382_4_k_cu_bf1ad1d6_98314cuda3std3__45__cpo6cbeginE:
	.zero		1
	.type		_ZN39_INTERNAL_da1a1382_4_k_cu_bf1ad1d6_98314cuda3std3__48in_placeE,@object
	.size		_ZN39_INTERNAL_da1a1382_4_k_cu_bf1ad1d6_98314cuda3std3__48in_placeE,(_ZN39_INTERNAL_da1a1382_4_k_cu_bf1ad1d6_98314cuda3std6ranges3__45__cpo9iter_moveE - _ZN39_INTERNAL_da1a1382_4_k_cu_bf1ad1d6_98314cuda3std3__48in_placeE)
_ZN39_INTERNAL_da1a1382_4_k_cu_bf1ad1d6_98314cuda3std3__48in_placeE:
	.zero		1
	.type		_ZN39_INTERNAL_da1a1382_4_k_cu_bf1ad1d6_98314cuda3std6ranges3__45__cpo9iter_moveE,@object
	.size		_ZN39_INTERNAL_da1a1382_4_k_cu_bf1ad1d6_98314cuda3std6ranges3__45__cpo9iter_moveE,(_ZN39_INTERNAL_da1a1382_4_k_cu_bf1ad1d6_98314cuda3std3__45__cpo5beginE - _ZN39_INTERNAL_da1a1382_4_k_cu_bf1ad1d6_98314cuda3std6ranges3__45__cpo9iter_moveE)
_ZN39_INTERNAL_da1a1382_4_k_cu_bf1ad1d6_98314cuda3std6ranges3__45__cpo9iter_moveE:
	.zero		1
	.type		_ZN39_INTERNAL_da1a1382_4_k_cu_bf1ad1d6_98314cuda3std3__45__cpo5beginE,@object
	.size		_ZN39_INTERNAL_da1a1382_4_k_cu_bf1ad1d6_98314cuda3std3__45__cpo5beginE,(_ZN39_INTERNAL_da1a1382_4_k_cu_bf1ad1d6_98314cuda3std3__441_GLOBAL__N__da1a1382_4_k_cu_bf1ad1d6_98316ignoreE - _ZN39_INTERNAL_da1a1382_4_k_cu_bf1ad1d6_98314cuda3std3__45__cpo5beginE)
_ZN39_INTERNAL_da1a1382_4_k_cu_bf1ad1d6_98314cuda3std3__45__cpo5beginE:
	.zero		1
	.type		_ZN39_INTERNAL_da1a1382_4_k_cu_bf1ad1d6_98314cuda3std3__441_GLOBAL__N__da1a1382_4_k_cu_bf1ad1d6_98316ignoreE,@object
	.size		_ZN39_INTERNAL_da1a1382_4_k_cu_bf1ad1d6_98314cuda3std3__441_GLOBAL__N__da1a1382_4_k_cu_bf1ad1d6_98316ignoreE,(_ZN39_INTERNAL_da1a1382_4_k_cu_bf1ad1d6_98314cute7productE - _ZN39_INTERNAL_da1a1382_4_k_cu_bf1ad1d6_98314cuda3std3__441_GLOBAL__N__da1a1382_4_k_cu_bf1ad1d6_98316ignoreE)
_ZN39_INTERNAL_da1a1382_4_k_cu_bf1ad1d6_98314cuda3std3__441_GLOBAL__N__da1a1382_4_k_cu_bf1ad1d6_98316ignoreE:
	.zero		1
	.type		_ZN39_INTERNAL_da1a1382_4_k_cu_bf1ad1d6_98314cute7productE,@object
	.size		_ZN39_INTERNAL_da1a1382_4_k_cu_bf1ad1d6_98314cute7productE,(_ZN39_INTERNAL_da1a1382_4_k_cu_bf1ad1d6_98314cuda3std3__45__cpo3endE - _ZN39_INTERNAL_da1a1382_4_k_cu_bf1ad1d6_98314cute7productE)
_ZN39_INTERNAL_da1a1382_4_k_cu_bf1ad1d6_98314cute7productE:
	.zero		1
	.type		_ZN39_INTERNAL_da1a1382_4_k_cu_bf1ad1d6_98314cuda3std3__45__cpo3endE,@object
	.size		_ZN39_INTERNAL_da1a1382_4_k_cu_bf1ad1d6_98314cuda3std3__45__cpo3endE,(_ZN39_INTERNAL_da1a1382_4_k_cu_bf1ad1d6_98314cuda3std3__419piecewise_constructE - _ZN39_INTERNAL_da1a1382_4_k_cu_bf1ad1d6_98314cuda3std3__45__cpo3endE)
_ZN39_INTERNAL_da1a1382_4_k_cu_bf1ad1d6_98314cuda3std3__45__cpo3endE:
	.zero		1
	.type		_ZN39_INTERNAL_da1a1382_4_k_cu_bf1ad1d6_98314cuda3std3__419piecewise_constructE,@object
	.size		_ZN39_INTERNAL_da1a1382_4_k_cu_bf1ad1d6_98314cuda3std3__419piecewise_constructE,(_ZN39_INTERNAL_da1a1382_4_k_cu_bf1ad1d6_98314cuda3std3__45__cpo4cendE - _ZN39_INTERNAL_da1a1382_4_k_cu_bf1ad1d6_98314cuda3std3__419piecewise_constructE)
_ZN39_INTERNAL_da1a1382_4_k_cu_bf1ad1d6_98314cuda3std3__419piecewise_constructE:
	.zero		1
	.type		_ZN39_INTERNAL_da1a1382_4_k_cu_bf1ad1d6_98314cuda3std3__45__cpo4cendE,@object
	.size		_ZN39_INTERNAL_da1a1382_4_k_cu_bf1ad1d6_98314cuda3std3__45__cpo4cendE,(_ZN39_INTERNAL_da1a1382_4_k_cu_bf1ad1d6_98314cuda3std6ranges3__45__cpo4swapE - _ZN39_INTERNAL_da1a1382_4_k_cu_bf1ad1d6_98314cuda3std3__45__cpo4cendE)
_ZN39_INTERNAL_da1a1382_4_k_cu_bf1ad1d6_98314cuda3std3__45__cpo4cendE:
	.zero		1
	.type		_ZN39_INTERNAL_da1a1382_4_k_cu_bf1ad1d6_98314cuda3std6ranges3__45__cpo4swapE,@object
	.size		_ZN39_INTERNAL_da1a1382_4_k_cu_bf1ad1d6_98314cuda3std6ranges3__45__cpo4swapE,(.L_10 - _ZN39_INTERNAL_da1a1382_4_k_cu_bf1ad1d6_98314cuda3std6ranges3__45__cpo4swapE)
_ZN39_INTERNAL_da1a1382_4_k_cu_bf1ad1d6_98314cuda3std6ranges3__45__cpo4swapE:
	.zero		1
.L_10:


//--------------------- .nv.constant0._ZN7cutlass13device_kernelINS_4gemm6kernel13GemmUniversalIN4cute5tupleIJiiiiEEENS1_10collective13CollectiveMmaINS1_35MainloopSm100TmaUmmaWarpSpecializedILi4ELi2ELi4ENS5_IJNS4_1CILi1EEESB_SB_EEEEENS5_IJNSA_ILi128EEESE_NSA_ILi32EEEEEENS_10tfloat32_tENS5_IJlSB_lEEESH_SI_NS4_8TiledMMAINS4_8MMA_AtomIJNS4_17SM100_MMA_TF32_SSISH_SH_fLi128ELi128ELNS4_4UMMA5MajorE0ELSN_0ELNSM_7ScaleInE0ELSO_0EEEEEENS4_6LayoutISC_NS5_IJNSA_ILi0EEESS_SS_EEEEENS5_IJNS4_10UnderscoreESV_SV_EEEEENS4_13SM90_TMA_LOADENS4_14ComposedLayoutINS4_7SwizzleILi3ELi4ELi3EEENS4_18smem_ptr_flag_bitsILi32EEENSR_INS5_IJNSA_ILi8EEESF_EEENS5_IJSF_SB_EEEEEEEvNS4_8identityESY_S18_vS19_EENS_8epilogue10collective18CollectiveEpilogueINS1B_23Sm100TmaWarpSpecializedILi4ELi2ELi16ELb1ELb0EEEJSG_NS5_IJNSR_ISE_SB_EENSR_INSA_ILi16EEESB_EEEEESH_SI_SH_SI_NS1B_6fusion15FusionCallbacksIS1F_NS1K_17LinearCombinationISH_fSH_fLNS_15FloatRoundStyleE2EEESG_S1J_JEEENS4_5SM1004TMEM4LOAD26SM100_TMEM_LOAD_32dp32b16xESY_NSZ_INS10_ILi2ELi4ELi3EEES13_NSR_INS5_IJS14_S1H_EEENS5_IJS1H_SB_EEEEEEENS4_39AutoVectorizingCopyWithAssumedAlignmentILi128EEENS4_14SM90_TMA_STOREES1Y_S20_S20_EEEvvEEEEvNT_6ParamsE --------------------------
	.section	.nv.constant0._ZN7cutlass13device_kernelINS_4gemm6kernel13GemmUniversalIN4cute5tupleIJiiiiEEENS1_10collective13CollectiveMmaINS1_35MainloopSm100TmaUmmaWarpSpecializedILi4ELi2ELi4ENS5_IJNS4_1CILi1EEESB_SB_EEEEENS5_IJNSA_ILi128EEESE_NSA_ILi32EEEEEENS_10tfloat32_tENS5_IJlSB_lEEESH_SI_NS4_8TiledMMAINS4_8MMA_AtomIJNS4_17SM100_MMA_TF32_SSISH_SH_fLi128ELi128ELNS4_4UMMA5MajorE0ELSN_0ELNSM_7ScaleInE0ELSO_0EEEEEENS4_6LayoutISC_NS5_IJNSA_ILi0EEESS_SS_EEEEENS5_IJNS4_10UnderscoreESV_SV_EEEEENS4_13SM90_TMA_LOADENS4_14ComposedLayoutINS4_7SwizzleILi3ELi4ELi3EEENS4_18smem_ptr_flag_bitsILi32EEENSR_INS5_IJNSA_ILi8EEESF_EEENS5_IJSF_SB_EEEEEEEvNS4_8identityESY_S18_vS19_EENS_8epilogue10collective18CollectiveEpilogueINS1B_23Sm100TmaWarpSpecializedILi4ELi2ELi16ELb1ELb0EEEJSG_NS5_IJNSR_ISE_SB_EENSR_INSA_ILi16EEESB_EEEEESH_SI_SH_SI_NS1B_6fusion15FusionCallbacksIS1F_NS1K_17LinearCombinationISH_fSH_fLNS_15FloatRoundStyleE2EEESG_S1J_JEEENS4_5SM1004TMEM4LOAD26SM100_TMEM_LOAD_32dp32b16xESY_NSZ_INS10_ILi2ELi4ELi3EEES13_NSR_INS5_IJS14_S1H_EEENS5_IJS1H_SB_EEEEEEENS4_39AutoVectorizingCopyWithAssumedAlignmentILi128EEENS4_14SM90_TMA_STOREES1Y_S20_S20_EEEvvEEEEvNT_6ParamsE,"a",@progbits
	.sectionflags	@""
	.align	4
.nv.constant0._ZN7cutlass13device_kernelINS_4gemm6kernel13GemmUniversalIN4cute5tupleIJiiiiEEENS1_10collective13CollectiveMmaINS1_35MainloopSm100TmaUmmaWarpSpecializedILi4ELi2ELi4ENS5_IJNS4_1CILi1EEESB_SB_EEEEENS5_IJNSA_ILi128EEESE_NSA_ILi32EEEEEENS_10tfloat32_tENS5_IJlSB_lEEESH_SI_NS4_8TiledMMAINS4_8MMA_AtomIJNS4_17SM100_MMA_TF32_SSISH_SH_fLi128ELi128ELNS4_4UMMA5MajorE0ELSN_0ELNSM_7ScaleInE0ELSO_0EEEEEENS4_6LayoutISC_NS5_IJNSA_ILi0EEESS_SS_EEEEENS5_IJNS4_10UnderscoreESV_SV_EEEEENS4_13SM90_TMA_LOADENS4_14ComposedLayoutINS4_7SwizzleILi3ELi4ELi3EEENS4_18smem_ptr_flag_bitsILi32EEENSR_INS5_IJNSA_ILi8EEESF_EEENS5_IJSF_SB_EEEEEEEvNS4_8identityESY_S18_vS19_EENS_8epilogue10collective18CollectiveEpilogueINS1B_23Sm100TmaWarpSpecializedILi4ELi2ELi16ELb1ELb0EEEJSG_NS5_IJNSR_ISE_SB_EENSR_INSA_ILi16EEESB_EEEEESH_SI_SH_SI_NS1B_6fusion15FusionCallbacksIS1F_NS1K_17LinearCombinationISH_fSH_fLNS_15FloatRoundStyleE2EEESG_S1J_JEEENS4_5SM1004TMEM4LOAD26SM100_TMEM_LOAD_32dp32b16xESY_NSZ_INS10_ILi2ELi4ELi3EEES13_NSR_INS5_IJS14_S1H_EEENS5_IJS1H_SB_EEEEEEENS4_39AutoVectorizingCopyWithAssumedAlignmentILi128EEENS4_14SM90_TMA_STOREES1Y_S20_S20_EEEvvEEEEvNT_6ParamsE:
	.zero		2944


//--------------------- SYMBOLS --------------------------

	.type		.nv.reservedSmem.offset0,@object
	.size		.nv.reservedSmem.offset0,0x4
	.type		.nv.reservedSmem.cap,@object
	.size		.nv.reservedSmem.cap,0x4
	.type		__assertfail,@function
